//
// Generated by NVIDIA NVVM Compiler
//
// Compiler Build ID: CL-36424714
// Cuda compilation tools, release 13.0, V13.0.88
// Based on NVVM 20.0.0
//

.version 9.0
.target sm_100
.address_size 64

	// .globl	_Z8mykernelPiS_PbS_mmmi

.visible .entry _Z8mykernelPiS_PbS_mmmi(
	.param .u64 .ptr .align 1 _Z8mykernelPiS_PbS_mmmi_param_0,
	.param .u64 .ptr .align 1 _Z8mykernelPiS_PbS_mmmi_param_1,
	.param .u64 .ptr .align 1 _Z8mykernelPiS_PbS_mmmi_param_2,
	.param .u64 .ptr .align 1 _Z8mykernelPiS_PbS_mmmi_param_3,
	.param .u64 _Z8mykernelPiS_PbS_mmmi_param_4,
	.param .u64 _Z8mykernelPiS_PbS_mmmi_param_5,
	.param .u64 _Z8mykernelPiS_PbS_mmmi_param_6,
	.param .u32 _Z8mykernelPiS_PbS_mmmi_param_7
)
{
	.local .align 16 .b8 	__local_depot0[36336];
	.reg .b64 	%SP;
	.reg .b64 	%SPL;
	.reg .pred 	%p<103>;
	.reg .b16 	%rs<32>;
	.reg .b32 	%r<206>;
	.reg .b64 	%rd<124>;

	mov.u64 	%SPL, __local_depot0;
	ld.param.u64 	%rd56, [_Z8mykernelPiS_PbS_mmmi_param_0];
	ld.param.u64 	%rd51, [_Z8mykernelPiS_PbS_mmmi_param_1];
	ld.param.u64 	%rd57, [_Z8mykernelPiS_PbS_mmmi_param_2];
	ld.param.u64 	%rd58, [_Z8mykernelPiS_PbS_mmmi_param_3];
	ld.param.u64 	%rd52, [_Z8mykernelPiS_PbS_mmmi_param_4];
	ld.param.u64 	%rd53, [_Z8mykernelPiS_PbS_mmmi_param_5];
	ld.param.u64 	%rd54, [_Z8mykernelPiS_PbS_mmmi_param_6];
	ld.param.u32 	%r28, [_Z8mykernelPiS_PbS_mmmi_param_7];
	cvta.to.global.u64 	%rd1, %rd57;
	cvta.to.global.u64 	%rd2, %rd56;
	cvta.to.global.u64 	%rd3, %rd58;
	add.u64 	%rd4, %SPL, 0;
	mov.u32 	%r29, %ctaid.x;
	mov.u32 	%r30, %ntid.x;
	mov.u32 	%r31, %tid.x;
	mad.lo.s32 	%r32, %r29, %r30, %r31;
	cvt.u64.u32 	%rd5, %r32;
	mov.b64 	%rd110, 0;
$L__BB0_1:
	shl.b64 	%rd60, %rd110, 2;
	add.s64 	%rd61, %rd4, %rd60;
	mov.b32 	%r33, 0;
	st.local.u32 	[%rd61], %r33;
	add.s64 	%rd7, %rd110, 1;
	setp.lt.u64 	%p1, %rd110, 9083;
	mov.u64 	%rd110, %rd7;
	@%p1 bra 	$L__BB0_1;
	setp.le.u64 	%p2, %rd52, %rd5;
	@%p2 bra 	$L__BB0_97;
	setp.eq.s64 	%p3, %rd53, 0;
	@%p3 bra 	$L__BB0_81;
	setp.eq.s64 	%p4, %rd54, 0;
	mov.b32 	%r203, 0;
	mov.u32 	%r204, %r203;
	@%p4 bra 	$L__BB0_94;
	and.b64  	%rd8, %rd54, 15;
	and.b64  	%rd9, %rd54, 7;
	and.b64  	%rd10, %rd54, -16;
	and.b64  	%rd11, %rd54, 3;
	cvta.to.global.u64 	%rd12, %rd51;
	mov.b64 	%rd111, 0;
$L__BB0_6:
	setp.lt.u64 	%p5, %rd54, 16;
	mad.lo.s64 	%rd66, %rd53, %rd5, %rd111;
	shl.b64 	%rd67, %rd66, 2;
	add.s64 	%rd68, %rd12, %rd67;
	ld.global.s32 	%rd69, [%rd68];
	mul.lo.s64 	%rd18, %rd54, %rd69;
	mov.b64 	%rd116, 0;
	@%p5 bra 	$L__BB0_41;
	add.s64 	%rd112, %rd4, 32;
	add.s64 	%rd70, %rd1, %rd18;
	add.s64 	%rd113, %rd70, 7;
	mov.u64 	%rd114, %rd10;
$L__BB0_8:
	.pragma "nounroll";
	ld.global.u8 	%rs1, [%rd113+-7];
	setp.eq.s16 	%p6, %rs1, 0;
	@%p6 bra 	$L__BB0_10;
	ld.local.u32 	%r36, [%rd112+-32];
	add.s32 	%r37, %r36, 1;
	st.local.u32 	[%rd112+-32], %r37;
$L__BB0_10:
	ld.global.u8 	%rs2, [%rd113+-6];
	setp.eq.s16 	%p7, %rs2, 0;
	@%p7 bra 	$L__BB0_12;
	ld.local.u32 	%r38, [%rd112+-28];
	add.s32 	%r39, %r38, 1;
	st.local.u32 	[%rd112+-28], %r39;
$L__BB0_12:
	ld.global.u8 	%rs3, [%rd113+-5];
	setp.eq.s16 	%p8, %rs3, 0;
	@%p8 bra 	$L__BB0_14;
	ld.local.u32 	%r40, [%rd112+-24];
	add.s32 	%r41, %r40, 1;
	st.local.u32 	[%rd112+-24], %r41;
$L__BB0_14:
	ld.global.u8 	%rs4, [%rd113+-4];
	setp.eq.s16 	%p9, %rs4, 0;
	@%p9 bra 	$L__BB0_16;
	ld.local.u32 	%r42, [%rd112+-20];
	add.s32 	%r43, %r42, 1;
	st.local.u32 	[%rd112+-20], %r43;
$L__BB0_16:
	ld.global.u8 	%rs5, [%rd113+-3];
	setp.eq.s16 	%p10, %rs5, 0;
	@%p10 bra 	$L__BB0_18;
	ld.local.u32 	%r44, [%rd112+-16];
	add.s32 	%r45, %r44, 1;
	st.local.u32 	[%rd112+-16], %r45;
$L__BB0_18:
	ld.global.u8 	%rs6, [%rd113+-2];
	setp.eq.s16 	%p11, %rs6, 0;
	@%p11 bra 	$L__BB0_20;
	ld.local.u32 	%r46, [%rd112+-12];
	add.s32 	%r47, %r46, 1;
	st.local.u32 	[%rd112+-12], %r47;
$L__BB0_20:
	ld.global.u8 	%rs7, [%rd113+-1];
	setp.eq.s16 	%p12, %rs7, 0;
	@%p12 bra 	$L__BB0_22;
	ld.local.u32 	%r48, [%rd112+-8];
	add.s32 	%r49, %r48, 1;
	st.local.u32 	[%rd112+-8], %r49;
$L__BB0_22:
	ld.global.u8 	%rs8, [%rd113];
	setp.eq.s16 	%p13, %rs8, 0;
	@%p13 bra 	$L__BB0_24;
	ld.local.u32 	%r50, [%rd112+-4];
	add.s32 	%r51, %r50, 1;
	st.local.u32 	[%rd112+-4], %r51;
$L__BB0_24:
	ld.global.u8 	%rs9, [%rd113+1];
	setp.eq.s16 	%p14, %rs9, 0;
	@%p14 bra 	$L__BB0_26;
	ld.local.u32 	%r52, [%rd112];
	add.s32 	%r53, %r52, 1;
	st.local.u32 	[%rd112], %r53;
$L__BB0_26:
	ld.global.u8 	%rs10, [%rd113+2];
	setp.eq.s16 	%p15, %rs10, 0;
	@%p15 bra 	$L__BB0_28;
	ld.local.u32 	%r54, [%rd112+4];
	add.s32 	%r55, %r54, 1;
	st.local.u32 	[%rd112+4], %r55;
$L__BB0_28:
	ld.global.u8 	%rs11, [%rd113+3];
	setp.eq.s16 	%p16, %rs11, 0;
	@%p16 bra 	$L__BB0_30;
	ld.local.u32 	%r56, [%rd112+8];
	add.s32 	%r57, %r56, 1;
	st.local.u32 	[%rd112+8], %r57;
$L__BB0_30:
	ld.global.u8 	%rs12, [%rd113+4];
	setp.eq.s16 	%p17, %rs12, 0;
	@%p17 bra 	$L__BB0_32;
	ld.local.u32 	%r58, [%rd112+12];
	add.s32 	%r59, %r58, 1;
	st.local.u32 	[%rd112+12], %r59;
$L__BB0_32:
	ld.global.u8 	%rs13, [%rd113+5];
	setp.eq.s16 	%p18, %rs13, 0;
	@%p18 bra 	$L__BB0_34;
	ld.local.u32 	%r60, [%rd112+16];
	add.s32 	%r61, %r60, 1;
	st.local.u32 	[%rd112+16], %r61;
$L__BB0_34:
	ld.global.u8 	%rs14, [%rd113+6];
	setp.eq.s16 	%p19, %rs14, 0;
	@%p19 bra 	$L__BB0_36;
	ld.local.u32 	%r62, [%rd112+20];
	add.s32 	%r63, %r62, 1;
	st.local.u32 	[%rd112+20], %r63;
$L__BB0_36:
	ld.global.u8 	%rs15, [%rd113+7];
	setp.eq.s16 	%p20, %rs15, 0;
	@%p20 bra 	$L__BB0_38;
	ld.local.u32 	%r64, [%rd112+24];
	add.s32 	%r65, %r64, 1;
	st.local.u32 	[%rd112+24], %r65;
$L__BB0_38:
	ld.global.u8 	%rs16, [%rd113+8];
	setp.eq.s16 	%p21, %rs16, 0;
	@%p21 bra 	$L__BB0_40;
	ld.local.u32 	%r66, [%rd112+28];
	add.s32 	%r67, %r66, 1;
	st.local.u32 	[%rd112+28], %r67;
$L__BB0_40:
	add.s64 	%rd114, %rd114, -16;
	add.s64 	%rd113, %rd113, 16;
	add.s64 	%rd112, %rd112, 64;
	setp.ne.s64 	%p22, %rd114, 0;
	mov.u64 	%rd116, %rd10;
	@%p22 bra 	$L__BB0_8;
$L__BB0_41:
	setp.eq.s64 	%p23, %rd8, 0;
	@%p23 bra 	$L__BB0_80;
	add.s64 	%rd71, %rd8, -1;
	setp.lt.u64 	%p24, %rd71, 7;
	@%p24 bra 	$L__BB0_60;
	add.s64 	%rd72, %rd116, %rd18;
	add.s64 	%rd28, %rd1, %rd72;
	ld.global.u8 	%rs17, [%rd28];
	setp.eq.s16 	%p25, %rs17, 0;
	shl.b64 	%rd73, %rd116, 2;
	add.s64 	%rd29, %rd4, %rd73;
	@%p25 bra 	$L__BB0_45;
	ld.local.u32 	%r68, [%rd29];
	add.s32 	%r69, %r68, 1;
	st.local.u32 	[%rd29], %r69;
$L__BB0_45:
	ld.global.u8 	%rs18, [%rd28+1];
	setp.eq.s16 	%p26, %rs18, 0;
	@%p26 bra 	$L__BB0_47;
	ld.local.u32 	%r70, [%rd29+4];
	add.s32 	%r71, %r70, 1;
	st.local.u32 	[%rd29+4], %r71;
$L__BB0_47:
	ld.global.u8 	%rs19, [%rd28+2];
	setp.eq.s16 	%p27, %rs19, 0;
	@%p27 bra 	$L__BB0_49;
	ld.local.u32 	%r72, [%rd29+8];
	add.s32 	%r73, %r72, 1;
	st.local.u32 	[%rd29+8], %r73;
$L__BB0_49:
	ld.global.u8 	%rs20, [%rd28+3];
	setp.eq.s16 	%p28, %rs20, 0;
	@%p28 bra 	$L__BB0_51;
	ld.local.u32 	%r74, [%rd29+12];
	add.s32 	%r75, %r74, 1;
	st.local.u32 	[%rd29+12], %r75;
$L__BB0_51:
	ld.global.u8 	%rs21, [%rd28+4];
	setp.eq.s16 	%p29, %rs21, 0;
	@%p29 bra 	$L__BB0_53;
	ld.local.u32 	%r76, [%rd29+16];
	add.s32 	%r77, %r76, 1;
	st.local.u32 	[%rd29+16], %r77;
$L__BB0_53:
	ld.global.u8 	%rs22, [%rd28+5];
	setp.eq.s16 	%p30, %rs22, 0;
	@%p30 bra 	$L__BB0_55;
	ld.local.u32 	%r78, [%rd29+20];
	add.s32 	%r79, %r78, 1;
	st.local.u32 	[%rd29+20], %r79;
$L__BB0_55:
	ld.global.u8 	%rs23, [%rd28+6];
	setp.eq.s16 	%p31, %rs23, 0;
	@%p31 bra 	$L__BB0_57;
	ld.local.u32 	%r80, [%rd29+24];
	add.s32 	%r81, %r80, 1;
	st.local.u32 	[%rd29+24], %r81;
$L__BB0_57:
	ld.global.u8 	%rs24, [%rd28+7];
	setp.eq.s16 	%p32, %rs24, 0;
	@%p32 bra 	$L__BB0_59;
	ld.local.u32 	%r82, [%rd29+28];
	add.s32 	%r83, %r82, 1;
	st.local.u32 	[%rd29+28], %r83;
$L__BB0_59:
	add.s64 	%rd116, %rd116, 8;
$L__BB0_60:
	setp.eq.s64 	%p33, %rd9, 0;
	@%p33 bra 	$L__BB0_80;
	add.s64 	%rd74, %rd9, -1;
	setp.lt.u64 	%p34, %rd74, 3;
	@%p34 bra 	$L__BB0_71;
	add.s64 	%rd75, %rd116, %rd18;
	add.s64 	%rd32, %rd1, %rd75;
	ld.global.u8 	%rs25, [%rd32];
	setp.eq.s16 	%p35, %rs25, 0;
	shl.b64 	%rd76, %rd116, 2;
	add.s64 	%rd33, %rd4, %rd76;
	@%p35 bra 	$L__BB0_64;
	ld.local.u32 	%r84, [%rd33];
	add.s32 	%r85, %r84, 1;
	st.local.u32 	[%rd33], %r85;
$L__BB0_64:
	ld.global.u8 	%rs26, [%rd32+1];
	setp.eq.s16 	%p36, %rs26, 0;
	@%p36 bra 	$L__BB0_66;
	ld.local.u32 	%r86, [%rd33+4];
	add.s32 	%r87, %r86, 1;
	st.local.u32 	[%rd33+4], %r87;
$L__BB0_66:
	ld.global.u8 	%rs27, [%rd32+2];
	setp.eq.s16 	%p37, %rs27, 0;
	@%p37 bra 	$L__BB0_68;
	ld.local.u32 	%r88, [%rd33+8];
	add.s32 	%r89, %r88, 1;
	st.local.u32 	[%rd33+8], %r89;
$L__BB0_68:
	ld.global.u8 	%rs28, [%rd32+3];
	setp.eq.s16 	%p38, %rs28, 0;
	@%p38 bra 	$L__BB0_70;
	ld.local.u32 	%r90, [%rd33+12];
	add.s32 	%r91, %r90, 1;
	st.local.u32 	[%rd33+12], %r91;
$L__BB0_70:
	add.s64 	%rd116, %rd116, 4;
$L__BB0_71:
	setp.eq.s64 	%p39, %rd11, 0;
	@%p39 bra 	$L__BB0_80;
	add.s64 	%rd77, %rd116, %rd18;
	add.s64 	%rd36, %rd1, %rd77;
	ld.global.u8 	%rs29, [%rd36];
	setp.eq.s16 	%p40, %rs29, 0;
	shl.b64 	%rd78, %rd116, 2;
	add.s64 	%rd37, %rd4, %rd78;
	@%p40 bra 	$L__BB0_74;
	ld.local.u32 	%r92, [%rd37];
	add.s32 	%r93, %r92, 1;
	st.local.u32 	[%rd37], %r93;
$L__BB0_74:
	setp.eq.s64 	%p41, %rd11, 1;
	@%p41 bra 	$L__BB0_80;
	ld.global.u8 	%rs30, [%rd36+1];
	setp.eq.s16 	%p42, %rs30, 0;
	@%p42 bra 	$L__BB0_77;
	ld.local.u32 	%r94, [%rd37+4];
	add.s32 	%r95, %r94, 1;
	st.local.u32 	[%rd37+4], %r95;
$L__BB0_77:
	setp.eq.s64 	%p43, %rd11, 2;
	@%p43 bra 	$L__BB0_80;
	ld.global.u8 	%rs31, [%rd36+2];
	setp.eq.s16 	%p44, %rs31, 0;
	@%p44 bra 	$L__BB0_80;
	ld.local.u32 	%r96, [%rd37+8];
	add.s32 	%r97, %r96, 1;
	st.local.u32 	[%rd37+8], %r97;
$L__BB0_80:
	add.s64 	%rd111, %rd111, 1;
	setp.eq.s64 	%p45, %rd111, %rd53;
	@%p45 bra 	$L__BB0_81;
	bra.uni 	$L__BB0_6;
$L__BB0_81:
	setp.eq.s64 	%p46, %rd54, 0;
	mov.b32 	%r203, 0;
	mov.u32 	%r204, %r203;
	@%p46 bra 	$L__BB0_94;
	and.b64  	%rd13, %rd54, 7;
	setp.lt.u64 	%p47, %rd54, 8;
	mov.b32 	%r204, 0;
	mov.b64 	%rd121, 0;
	mov.u32 	%r203, %r204;
	@%p47 bra 	$L__BB0_85;
	and.b64  	%rd121, %rd54, -8;
	add.s64 	%rd119, %rd2, 16;
	add.s64 	%rd118, %rd4, 16;
	mov.b32 	%r204, 0;
	mov.u64 	%rd120, %rd121;
$L__BB0_84:
	.pragma "nounroll";
	ld.local.v4.u32 	{%r102, %r103, %r104, %r105}, [%rd118+-16];
	ld.global.u32 	%r106, [%rd119+-16];
	setp.ge.s32 	%p48, %r102, %r106;
	setp.eq.s32 	%p49, %r106, 2;
	selp.u32 	%r107, 1, 0, %p48;
	add.s32 	%r108, %r203, %r107;
	and.pred  	%p50, %p48, %p49;
	selp.u32 	%r109, 1, 0, %p50;
	add.s32 	%r110, %r204, %r109;
	ld.global.u32 	%r111, [%rd119+-12];
	setp.ge.s32 	%p51, %r103, %r111;
	setp.eq.s32 	%p52, %r111, 2;
	selp.u32 	%r112, 1, 0, %p51;
	add.s32 	%r113, %r108, %r112;
	and.pred  	%p53, %p51, %p52;
	selp.u32 	%r114, 1, 0, %p53;
	add.s32 	%r115, %r110, %r114;
	ld.global.u32 	%r116, [%rd119+-8];
	setp.ge.s32 	%p54, %r104, %r116;
	setp.eq.s32 	%p55, %r116, 2;
	selp.u32 	%r117, 1, 0, %p54;
	add.s32 	%r118, %r113, %r117;
	and.pred  	%p56, %p54, %p55;
	selp.u32 	%r119, 1, 0, %p56;
	add.s32 	%r120, %r115, %r119;
	ld.global.u32 	%r121, [%rd119+-4];
	setp.ge.s32 	%p57, %r105, %r121;
	setp.eq.s32 	%p58, %r121, 2;
	selp.u32 	%r122, 1, 0, %p57;
	add.s32 	%r123, %r118, %r122;
	and.pred  	%p59, %p57, %p58;
	selp.u32 	%r124, 1, 0, %p59;
	add.s32 	%r125, %r120, %r124;
	ld.local.v4.u32 	{%r126, %r127, %r128, %r129}, [%rd118];
	ld.global.u32 	%r130, [%rd119];
	setp.ge.s32 	%p60, %r126, %r130;
	setp.eq.s32 	%p61, %r130, 2;
	selp.u32 	%r131, 1, 0, %p60;
	add.s32 	%r132, %r123, %r131;
	and.pred  	%p62, %p60, %p61;
	selp.u32 	%r133, 1, 0, %p62;
	add.s32 	%r134, %r125, %r133;
	ld.global.u32 	%r135, [%rd119+4];
	setp.ge.s32 	%p63, %r127, %r135;
	setp.eq.s32 	%p64, %r135, 2;
	selp.u32 	%r136, 1, 0, %p63;
	add.s32 	%r137, %r132, %r136;
	and.pred  	%p65, %p63, %p64;
	selp.u32 	%r138, 1, 0, %p65;
	add.s32 	%r139, %r134, %r138;
	ld.global.u32 	%r140, [%rd119+8];
	setp.ge.s32 	%p66, %r128, %r140;
	setp.eq.s32 	%p67, %r140, 2;
	selp.u32 	%r141, 1, 0, %p66;
	add.s32 	%r142, %r137, %r141;
	and.pred  	%p68, %p66, %p67;
	selp.u32 	%r143, 1, 0, %p68;
	add.s32 	%r144, %r139, %r143;
	ld.global.u32 	%r145, [%rd119+12];
	setp.ge.s32 	%p69, %r129, %r145;
	setp.eq.s32 	%p70, %r145, 2;
	selp.u32 	%r146, 1, 0, %p69;
	add.s32 	%r203, %r142, %r146;
	and.pred  	%p71, %p69, %p70;
	selp.u32 	%r147, 1, 0, %p71;
	add.s32 	%r204, %r144, %r147;
	add.s64 	%rd120, %rd120, -8;
	add.s64 	%rd119, %rd119, 32;
	add.s64 	%rd118, %rd118, 32;
	setp.ne.s64 	%p72, %rd120, 0;
	@%p72 bra 	$L__BB0_84;
$L__BB0_85:
	setp.eq.s64 	%p73, %rd13, 0;
	@%p73 bra 	$L__BB0_94;
	and.b64  	%rd46, %rd54, 3;
	setp.lt.u64 	%p74, %rd13, 4;
	@%p74 bra 	$L__BB0_88;
	shl.b64 	%rd80, %rd121, 2;
	add.s64 	%rd81, %rd4, %rd80;
	ld.local.u32 	%r149, [%rd81];
	add.s64 	%rd82, %rd2, %rd80;
	ld.global.u32 	%r150, [%rd82];
	setp.ge.s32 	%p75, %r149, %r150;
	setp.eq.s32 	%p76, %r150, 2;
	selp.u32 	%r151, 1, 0, %p75;
	add.s32 	%r152, %r203, %r151;
	and.pred  	%p77, %p75, %p76;
	selp.u32 	%r153, 1, 0, %p77;
	add.s32 	%r154, %r204, %r153;
	add.s64 	%rd83, %rd80, 4;
	and.b64  	%rd84, %rd83, 17179869180;
	add.s64 	%rd85, %rd4, %rd84;
	ld.local.u32 	%r155, [%rd85];
	add.s64 	%rd86, %rd2, %rd84;
	ld.global.u32 	%r156, [%rd86];
	setp.ge.s32 	%p78, %r155, %r156;
	setp.eq.s32 	%p79, %r156, 2;
	selp.u32 	%r157, 1, 0, %p78;
	add.s32 	%r158, %r152, %r157;
	and.pred  	%p80, %p78, %p79;
	selp.u32 	%r159, 1, 0, %p80;
	add.s32 	%r160, %r154, %r159;
	add.s64 	%rd87, %rd80, 8;
	and.b64  	%rd88, %rd87, 17179869180;
	add.s64 	%rd89, %rd4, %rd88;
	ld.local.u32 	%r161, [%rd89];
	add.s64 	%rd90, %rd2, %rd88;
	ld.global.u32 	%r162, [%rd90];
	setp.ge.s32 	%p81, %r161, %r162;
	setp.eq.s32 	%p82, %r162, 2;
	selp.u32 	%r163, 1, 0, %p81;
	add.s32 	%r164, %r158, %r163;
	and.pred  	%p83, %p81, %p82;
	selp.u32 	%r165, 1, 0, %p83;
	add.s32 	%r166, %r160, %r165;
	add.s64 	%rd91, %rd80, 12;
	and.b64  	%rd92, %rd91, 17179869180;
	add.s64 	%rd93, %rd4, %rd92;
	ld.local.u32 	%r167, [%rd93];
	add.s64 	%rd94, %rd2, %rd92;
	ld.global.u32 	%r168, [%rd94];
	setp.ge.s32 	%p84, %r167, %r168;
	setp.eq.s32 	%p85, %r168, 2;
	selp.u32 	%r169, 1, 0, %p84;
	add.s32 	%r203, %r164, %r169;
	and.pred  	%p86, %p84, %p85;
	selp.u32 	%r170, 1, 0, %p86;
	add.s32 	%r204, %r166, %r170;
	add.s64 	%rd95, %rd121, 4;
	and.b64  	%rd121, %rd95, 4294967295;
$L__BB0_88:
	setp.eq.s64 	%p87, %rd46, 0;
	@%p87 bra 	$L__BB0_94;
	setp.eq.s64 	%p88, %rd46, 1;
	@%p88 bra 	$L__BB0_91;
	shl.b64 	%rd96, %rd121, 2;
	add.s64 	%rd97, %rd4, %rd96;
	ld.local.u32 	%r172, [%rd97];
	add.s64 	%rd98, %rd2, %rd96;
	ld.global.u32 	%r173, [%rd98];
	setp.ge.s32 	%p89, %r172, %r173;
	setp.eq.s32 	%p90, %r173, 2;
	selp.u32 	%r174, 1, 0, %p89;
	add.s32 	%r175, %r203, %r174;
	and.pred  	%p91, %p89, %p90;
	selp.u32 	%r176, 1, 0, %p91;
	add.s32 	%r177, %r204, %r176;
	add.s64 	%rd99, %rd96, 4;
	and.b64  	%rd100, %rd99, 17179869180;
	add.s64 	%rd101, %rd4, %rd100;
	ld.local.u32 	%r178, [%rd101];
	add.s64 	%rd102, %rd2, %rd100;
	ld.global.u32 	%r179, [%rd102];
	setp.ge.s32 	%p92, %r178, %r179;
	setp.eq.s32 	%p93, %r179, 2;
	selp.u32 	%r180, 1, 0, %p92;
	add.s32 	%r203, %r175, %r180;
	and.pred  	%p94, %p92, %p93;
	selp.u32 	%r181, 1, 0, %p94;
	add.s32 	%r204, %r177, %r181;
	add.s64 	%rd103, %rd121, 2;
	and.b64  	%rd121, %rd103, 4294967295;
$L__BB0_91:
	and.b64  	%rd104, %rd54, 1;
	setp.eq.b64 	%p95, %rd104, 1;
	not.pred 	%p96, %p95;
	@%p96 bra 	$L__BB0_94;
	shl.b64 	%rd105, %rd121, 2;
	add.s64 	%rd106, %rd4, %rd105;
	ld.local.u32 	%r182, [%rd106];
	add.s64 	%rd107, %rd2, %rd105;
	ld.global.u32 	%r21, [%rd107];
	setp.lt.s32 	%p97, %r182, %r21;
	@%p97 bra 	$L__BB0_94;
	add.s32 	%r203, %r203, 1;
	setp.eq.s32 	%p98, %r21, 2;
	selp.u32 	%r183, 1, 0, %p98;
	add.s32 	%r204, %r204, %r183;
$L__BB0_94:
	setp.lt.s32 	%p99, %r204, 1;
	setp.ge.s32 	%p100, %r204, %r28;
	mov.b32 	%r205, 0;
	or.pred  	%p101, %p99, %p100;
	@%p101 bra 	$L__BB0_96;
	div.s32 	%r185, %r28, %r204;
	mul.lo.s32 	%r205, %r185, -4000;
$L__BB0_96:
	setp.eq.s32 	%p102, %r204, 0;
	mul.lo.s32 	%r186, %r28, -4000;
	selp.b32 	%r187, %r186, %r205, %p102;
	add.s32 	%r188, %r187, %r203;
	shl.b64 	%rd108, %rd5, 2;
	add.s64 	%rd109, %rd3, %rd108;
	st.global.u32 	[%rd109], %r188;
	bra.uni 	$L__BB0_98;
$L__BB0_97:
	shl.b64 	%rd62, %rd5, 2;
	add.s64 	%rd63, %rd3, %rd62;
	mov.b32 	%r34, 0;
	st.global.u32 	[%rd63], %r34;
$L__BB0_98:
	ret;

}


// ===== COMPILED SASS (sm_100) =====

	.target	sm_100

	.elftype	@"ET_EXEC"


//--------------------- .note.nv.tkinfo           --------------------------
	.section	.note.nv.tkinfo,"",@"SHT_NOTE"
	.sectionflags	@"SHF_NOTE_NV_TKINFO"
	.tkinfo
        /*0018*/ 	.word	0x00000002
        /*0030*/ 	.string	""
        /*0030*/ 	.string	"ptxas"
        /*0030*/ 	.string	"Cuda compilation tools, release 13.0, V13.0.88"
        /*0030*/ 	.string	"Build cuda_13.0.r13.0/compiler.36424714_0"
        /*0030*/ 	.string	"-arch sm_100 -m 64 "



//--------------------- .note.nv.cuinfo           --------------------------
	.section	.note.nv.cuinfo,"",@"SHT_NOTE"
	.sectionflags	@"SHF_NOTE_NV_CUINFO"
        /*0018*/ 	.short	0x0002
        /*001a*/ 	.short	0x0064
        /*001c*/ 	.short	0x0082
	.zero		2


//--------------------- .nv.info                  --------------------------
	.section	.nv.info,"",@"SHT_CUDA_INFO"
	.align	4


	//----- nvinfo : EIATTR_REGCOUNT
	.align		4
        /*0000*/ 	.byte	0x04, 0x2f
        /*0002*/ 	.short	(.L_1 - .L_0)
	.align		4
.L_0:
        /*0004*/ 	.word	index@(_Z8mykernelPiS_PbS_mmmi)
        /*0008*/ 	.word	0x00000020


	//----- nvinfo : EIATTR_FRAME_SIZE
	.align		4
.L_1:
        /*000c*/ 	.byte	0x04, 0x11
        /*000e*/ 	.short	(.L_3 - .L_2)
	.align		4
.L_2:
        /*0010*/ 	.word	index@(_Z8mykernelPiS_PbS_mmmi)
        /*0014*/ 	.word	0x00008df0


	//----- nvinfo : EIATTR_MIN_STACK_SIZE
	.align		4
.L_3:
        /*0018*/ 	.byte	0x04, 0x12
        /*001a*/ 	.short	(.L_5 - .L_4)
	.align		4
.L_4:
        /*001c*/ 	.word	index@(_Z8mykernelPiS_PbS_mmmi)
        /*0020*/ 	.word	0x00008df0
.L_5:


//--------------------- .nv.compat                --------------------------
	.section	.nv.compat,"",@"SHT_CUDA_COMPAT_INFO"
	.align	4
        /*0000*/ 	.byte	0x02, 0x09, 0x00, 0x00, 0x02, 0x02, 0x01, 0x00, 0x02, 0x05, 0x05, 0x00, 0x03, 0x07, 0x01, 0x01
        /*0010*/ 	.byte	0x02, 0x03, 0x00, 0x00, 0x02, 0x06, 0x01, 0x00, 0x04, 0x0b, 0x08, 0x00, 0x09, 0x00, 0x00, 0x00
        /*0020*/ 	.byte	0x00, 0x00, 0x00, 0x00


//--------------------- .nv.info._Z8mykernelPiS_PbS_mmmi --------------------------
	.section	.nv.info._Z8mykernelPiS_PbS_mmmi,"",@"SHT_CUDA_INFO"
	.sectionflags	@""
	.align	4


	//----- nvinfo : EIATTR_CUDA_API_VERSION
	.align		4
        /*0000*/ 	.byte	0x04, 0x37
        /*0002*/ 	.short	(.L_7 - .L_6)
.L_6:
        /*0004*/ 	.word	0x00000082


	//----- nvinfo : EIATTR_KPARAM_INFO
	.align		4
.L_7:
        /*0008*/ 	.byte	0x04, 0x17
        /*000a*/ 	.short	(.L_9 - .L_8)
.L_8:
        /*000c*/ 	.word	0x00000000
        /*0010*/ 	.short	0x0007
        /*0012*/ 	.short	0x0038
        /*0014*/ 	.byte	0x00, 0xf0, 0x11, 0x00


	//----- nvinfo : EIATTR_KPARAM_INFO
	.align		4
.L_9:
        /*0018*/ 	.byte	0x04, 0x17
        /*001a*/ 	.short	(.L_11 - .L_10)
.L_10:
        /*001c*/ 	.word	0x00000000
        /*0020*/ 	.short	0x0006
        /*0022*/ 	.short	0x0030
        /*0024*/ 	.byte	0x00, 0xf0, 0x21, 0x00


	//----- nvinfo : EIATTR_KPARAM_INFO
	.align		4
.L_11:
        /*0028*/ 	.byte	0x04, 0x17
        /*002a*/ 	.short	(.L_13 - .L_12)
.L_12:
        /*002c*/ 	.word	0x00000000
        /*0030*/ 	.short	0x0005
        /*0032*/ 	.short	0x0028
        /*0034*/ 	.byte	0x00, 0xf0, 0x21, 0x00


	//----- nvinfo : EIATTR_KPARAM_INFO
	.align		4
.L_13:
        /*0038*/ 	.byte	0x04, 0x17
        /*003a*/ 	.short	(.L_15 - .L_14)
.L_14:
        /*003c*/ 	.word	0x00000000
        /*0040*/ 	.short	0x0004
        /*0042*/ 	.short	0x0020
        /*0044*/ 	.byte	0x00, 0xf0, 0x21, 0x00


	//----- nvinfo : EIATTR_KPARAM_INFO
	.align		4
.L_15:
        /*0048*/ 	.byte	0x04, 0x17
        /*004a*/ 	.short	(.L_17 - .L_16)
.L_16:
        /*004c*/ 	.word	0x00000000
        /*0050*/ 	.short	0x0003
        /*0052*/ 	.short	0x0018
        /*0054*/ 	.byte	0x00, 0xf5, 0x21, 0x00


	//----- nvinfo : EIATTR_KPARAM_INFO
	.align		4
.L_17:
        /*0058*/ 	.byte	0x04, 0x17
        /*005a*/ 	.short	(.L_19 - .L_18)
.L_18:
        /*005c*/ 	.word	0x00000000
        /*0060*/ 	.short	0x0002
        /*0062*/ 	.short	0x0010
        /*0064*/ 	.byte	0x00, 0xf5, 0x21, 0x00


	//----- nvinfo : EIATTR_KPARAM_INFO
	.align		4
.L_19:
        /*0068*/ 	.byte	0x04, 0x17
        /*006a*/ 	.short	(.L_21 - .L_20)
.L_20:
        /*006c*/ 	.word	0x00000000
        /*0070*/ 	.short	0x0001
        /*0072*/ 	.short	0x0008
        /*0074*/ 	.byte	0x00, 0xf5, 0x21, 0x00


	//----- nvinfo : EIATTR_KPARAM_INFO
	.align		4
.L_21:
        /*0078*/ 	.byte	0x04, 0x17
        /*007a*/ 	.short	(.L_23 - .L_22)
.L_22:
        /*007c*/ 	.word	0x00000000
        /*0080*/ 	.short	0x0000
        /*0082*/ 	.short	0x0000
        /*0084*/ 	.byte	0x00, 0xf5, 0x21, 0x00


	//----- nvinfo : EIATTR_SPARSE_MMA_MASK
	.align		4
.L_23:
        /*0088*/ 	.byte	0x03, 0x50
        /*008a*/ 	.short	0x0000


	//----- nvinfo : EIATTR_MAXREG_COUNT
	.align		4
        /*008c*/ 	.byte	0x03, 0x1b
        /*008e*/ 	.short	0x00ff


	//----- nvinfo : EIATTR_MERCURY_ISA_VERSION
	.align		4
        /*0090*/ 	.byte	0x03, 0x5f
        /*0092*/ 	.short	0x0101


	//----- nvinfo : EIATTR_VRC_CTA_INIT_COUNT
	.align		4
        /*0094*/ 	.byte	0x02, 0x4a
	.zero		1
	.zero		1


	//----- nvinfo : EIATTR_EXIT_INSTR_OFFSETS
	.align		4
        /*0098*/ 	.byte	0x04, 0x1c
        /*009a*/ 	.short	(.L_25 - .L_24)


	//   ....[0]....
.L_24:
        /*009c*/ 	.word	0x00002440


	//   ....[1]....
        /*00a0*/ 	.word	0x00002490


	//----- nvinfo : EIATTR_CRS_STACK_SIZE
	.align		4
.L_25:
        /*00a4*/ 	.byte	0x04, 0x1e
        /*00a6*/ 	.short	(.L_27 - .L_26)
.L_26:
        /*00a8*/ 	.word	0x00000000


	//----- nvinfo : EIATTR_CBANK_PARAM_SIZE
	.align		4
.L_27:
        /*00ac*/ 	.byte	0x03, 0x19
        /*00ae*/ 	.short	0x003c


	//----- nvinfo : EIATTR_PARAM_CBANK
	.align		4
        /*00b0*/ 	.byte	0x04, 0x0a
        /*00b2*/ 	.short	(.L_29 - .L_28)
	.align		4
.L_28:
        /*00b4*/ 	.word	index@(.nv.constant0._Z8mykernelPiS_PbS_mmmi)
        /*00b8*/ 	.short	0x0380
        /*00ba*/ 	.short	0x003c


	//----- nvinfo : EIATTR_SW_WAR
	.align		4
.L_29:
        /*00bc*/ 	.byte	0x04, 0x36
        /*00be*/ 	.short	(.L_31 - .L_30)
.L_30:
        /*00c0*/ 	.word	0x00000008
.L_31:


//--------------------- .nv.callgraph             --------------------------
	.section	.nv.callgraph,"",@"SHT_CUDA_CALLGRAPH"
	.align	4
	.sectionentsize	8
	.align		4
        /*0000*/ 	.word	0x00000000
	.align		4
        /*0004*/ 	.word	0xffffffff
	.align		4
        /*0008*/ 	.word	0x00000000
	.align		4
        /*000c*/ 	.word	0xfffffffe
	.align		4
        /*0010*/ 	.word	0x00000000
	.align		4
        /*0014*/ 	.word	0xfffffffd
	.align		4
        /*0018*/ 	.word	0x00000000
	.align		4
        /*001c*/ 	.word	0xfffffffc


//--------------------- .text._Z8mykernelPiS_PbS_mmmi --------------------------
	.section	.text._Z8mykernelPiS_PbS_mmmi,"ax",@progbits
	.align	128
        .global         _Z8mykernelPiS_PbS_mmmi
        .type           _Z8mykernelPiS_PbS_mmmi,@function
        .size           _Z8mykernelPiS_PbS_mmmi,(.L_x_26 - _Z8mykernelPiS_PbS_mmmi)
        .other          _Z8mykernelPiS_PbS_mmmi,@"STO_CUDA_ENTRY STV_DEFAULT"
_Z8mykernelPiS_PbS_mmmi:
.text._Z8mykernelPiS_PbS_mmmi:
[----:B------:R-:W0:Y:S01]  /*0000*/  LDC R1, c[0x0][0x37c] ;  /* 0x0000df00ff017b82 */ /* 0x000e220000000800 */
[----:B------:R-:W1:Y:S01]  /*0010*/  S2R R3, SR_TID.X ;  /* 0x0000000000037919 */ /* 0x000e620000002100 */
[----:B0-----:R-:W-:-:S06]  /*0020*/  VIADD R1, R1, 0xffff7210 ;  /* 0xffff721001017836 */ /* 0x001fcc0000000000 */
[----:B------:R-:W1:Y:S01]  /*0030*/  S2UR UR4, SR_CTAID.X ;  /* 0x00000000000479c3 */ /* 0x000e620000002500 */
[----:B------:R-:W-:Y:S01]  /*0040*/  IMAD.MOV.U32 R2, RZ, RZ, 0xc ;  /* 0x0000000cff027424 */ /* 0x000fe200078e00ff */
[----:B------:R0:W-:Y:S06]  /*0050*/  STL.128 [R1], RZ ;  /* 0x000000ff01007387 */ /* 0x0001ec0000100c00 */
[----:B------:R-:W1:Y:S01]  /*0060*/  LDC R0, c[0x0][0x360] ;  /* 0x0000d800ff007b82 */ /* 0x000e620000000800 */
[----:B------:R0:W-:Y:S04]  /*0070*/  STL.128 [R1+0x10], RZ ;  /* 0x000010ff01007387 */ /* 0x0001e80000100c00 */
[----:B------:R0:W-:Y:S01]  /*0080*/  STL.128 [R1+0x20], RZ ;  /* 0x000020ff01007387 */ /* 0x0001e20000100c00 */
[----:B-1----:R-:W-:-:S02]  /*0090*/  IMAD R0, R0, UR4, R3 ;  /* 0x0000000400007c24 */ /* 0x002fc4000f8e0203 */
[----:B0-----:R-:W-:-:S07]  /*00a0*/  IMAD.MOV.U32 R3, RZ, RZ, RZ ;  /* 0x000000ffff037224 */ /* 0x001fce00078e00ff */
.L_x_0:
[C---:B0-----:R-:W-:Y:S01]  /*00b0*/  IMAD.U32 R4, R2.reuse, 0x4, R1 ;  /* 0x0000000402047824 */ /* 0x041fe200078e0001 */
[----:B------:R-:W-:-:S04]  /*00c0*/  IADD3 R2, P0, PT, R2, 0x6c, RZ ;  /* 0x0000006c02027810 */ /* 0x000fc80007f1e0ff */
[----:B------:R0:W-:Y:S01]  /*00d0*/  STL.128 [R4], RZ ;  /* 0x000000ff04007387 */ /* 0x0001e20000100c00 */
[----:B------:R-:W-:Y:S01]  /*00e0*/  IMAD.X R3, RZ, RZ, R3, P0 ;  /* 0x000000ffff037224 */ /* 0x000fe200000e0603 */
[----:B------:R-:W-:Y:S02]  /*00f0*/  ISETP.GE.U32.AND P0, PT, R2, 0x237c, PT ;  /* 0x0000237c0200780c */ /* 0x000fe40003f06070 */
[----:B------:R0:W-:Y:S02]  /*0100*/  STL.128 [R4+0x10], RZ ;  /* 0x000010ff04007387 */ /* 0x0001e40000100c00 */
[----:B------:R-:W-:Y:S02]  /*0110*/  ISETP.GE.U32.AND.EX P0, PT, R3, RZ, PT, P0 ;  /* 0x000000ff0300720c */ /* 0x000fe40003f06100 */
[----:B------:R0:W-:Y:S04]  /*0120*/  STL.128 [R4+0x20], RZ ;  /* 0x000020ff04007387 */ /* 0x0001e80000100c00 */
        /* <DEDUP_REMOVED lines=23> */
[----:B------:R0:W-:Y:S01]  /*02a0*/  STL.128 [R4+0x1a0], RZ ;  /* 0x0001a0ff04007387 */ /* 0x0001e20000100c00 */
[----:B------:R-:W-:Y:S05]  /*02b0*/  @!P0 BRA `(.L_x_0) ;  /* 0xfffffffc007c8947 */ /* 0x000fea000383ffff */
[----:B------:R-:W1:Y:S01]  /*02c0*/  LDCU.64 UR4, c[0x0][0x3a0] ;  /* 0x00007400ff0477ac */ /* 0x000e620008000a00 */
[----:B------:R-:W2:Y:S01]  /*02d0*/  LDCU.64 UR8, c[0x0][0x358] ;  /* 0x00006b00ff0877ac */ /* 0x000ea20008000a00 */
[----:B-1----:R-:W-:-:S04]  /*02e0*/  ISETP.GE.U32.AND P0, PT, R0, UR4, PT ;  /* 0x0000000400007c0c */ /* 0x002fc8000bf06070 */
[----:B------:R-:W-:-:S13]  /*02f0*/  ISETP.GE.U32.AND.EX P0, PT, RZ, UR5, PT, P0 ;  /* 0x00000005ff007c0c */ /* 0x000fda000bf06100 */
[----:B--2---:R-:W-:Y:S05]  /*0300*/  @P0 BRA `(.L_x_1) ;  /* 0x0000002000500947 */ /* 0x004fea0003800000 */
[----:B------:R-:W1:Y:S02]  /*0310*/  LDCU.64 UR4, c[0x0][0x3a8] ;  /* 0x00007500ff0477ac */ /* 0x000e640008000a00 */
[----:B-1----:R-:W-:-:S04]  /*0320*/  UISETP.NE.U32.AND UP0, UPT, UR4, URZ, UPT ;  /* 0x000000ff0400728c */ /* 0x002fc8000bf05070 */
[----:B------:R-:W-:-:S09]  /*0330*/  UISETP.NE.AND.EX UP0, UPT, UR5, URZ, UPT, UP0 ;  /* 0x000000ff0500728c */ /* 0x000fd2000bf05300 */
[----:B------:R-:W-:Y:S05]  /*0340*/  BRA.U !UP0, `(.L_x_2) ;  /* 0x0000001108447547 */ /* 0x000fea000b800000 */
[----:B------:R-:W1:Y:S01]  /*0350*/  LDC.64 R2, c[0x0][0x3b0] ;  /* 0x0000ec00ff027b82 */ /* 0x000e620000000a00 */
[----:B------:R-:W-:Y:S02]  /*0360*/  CS2R R12, SRZ ;  /* 0x00000000000c7805 */ /* 0x000fe4000001ff00 */
[----:B-1----:R-:W-:-:S04]  /*0370*/  ISETP.NE.U32.AND P0, PT, R2, RZ, PT ;  /* 0x000000ff0200720c */ /* 0x002fc80003f05070 */
[----:B------:R-:W-:-:S13]  /*0380*/  ISETP.NE.AND.EX P0, PT, R3, RZ, PT, P0 ;  /* 0x000000ff0300720c */ /* 0x000fda0003f05300 */
[----:B------:R-:W-:Y:S05]  /*0390*/  @!P0 BRA `(.L_x_3) ;  /* 0x0000001c00848947 */ /* 0x000fea0003800000 */
[C---:B------:R-:W-:Y:S02]  /*03a0*/  LOP3.LUT R24, R2.reuse, 0xf, RZ, 0xc0, !PT ;  /* 0x0000000f02187812 */ /* 0x040fe400078ec0ff */
[----:B------:R-:W-:Y:S02]  /*03b0*/  CS2R R6, SRZ ;  /* 0x0000000000067805 */ /* 0x000fe4000001ff00 */
[C---:B------:R-:W-:Y:S02]  /*03c0*/  LOP3.LUT R25, R2.reuse, 0x7, RZ, 0xc0, !PT ;  /* 0x0000000702197812 */ /* 0x040fe400078ec0ff */
[C---:B0-----:R-:W-:Y:S02]  /*03d0*/  LOP3.LUT R4, R2.reuse, 0xfffffff0, RZ, 0xc0, !PT ;  /* 0xfffffff002047812 */ /* 0x041fe400078ec0ff */
[----:B------:R-:W-:-:S07]  /*03e0*/  LOP3.LUT R5, R2, 0x3, RZ, 0xc0, !PT ;  /* 0x0000000302057812 */ /* 0x000fce00078ec0ff */
.L_x_18:
[----:B0-----:R-:W0:Y:S01]  /*03f0*/  LDCU.64 UR6, c[0x0][0x3a8] ;  /* 0x00007500ff0677ac */ /* 0x001e220008000a00 */
[----:B-1----:R-:W1:Y:S01]  /*0400*/  LDCU.64 UR4, c[0x0][0x388] ;  /* 0x00007100ff0477ac */ /* 0x002e620008000a00 */
[----:B0-2---:R-:W-:-:S04]  /*0410*/  IMAD.WIDE.U32 R2, R0, UR6, R6 ;  /* 0x0000000600027c25 */ /* 0x005fc8000f8e0006 */
[----:B------:R-:W-:Y:S01]  /*0420*/  IMAD R3, R0, UR7, R3 ;  /* 0x0000000700037c24 */ /* 0x000fe2000f8e0203 */
[C---:B-1----:R-:W-:Y:S01]  /*0430*/  LEA R10, P0, R2.reuse, UR4, 0x2 ;  /* 0x00000004020a7c11 */ /* 0x042fe2000f8010ff */
[----:B------:R-:W0:Y:S03]  /*0440*/  LDCU.64 UR6, c[0x0][0x3b0] ;  /* 0x00007600ff0677ac */ /* 0x000e260008000a00 */
[----:B------:R-:W-:-:S05]  /*0450*/  LEA.HI.X R11, R2, UR5, R3, 0x2, P0 ;  /* 0x00000005020b7c11 */ /* 0x000fca00080f1403 */
[----:B------:R-:W2:Y:S01]  /*0460*/  LDG.E R8, desc[UR8][R10.64] ;  /* 0x000000080a087981 */ /* 0x000ea2000c1e1900 */
[----:B------:R-:W-:Y:S01]  /*0470*/  CS2R R2, SRZ ;  /* 0x0000000000027805 */ /* 0x000fe2000001ff00 */
[----:B0-----:R-:W-:-:S04]  /*0480*/  UISETP.GE.U32.AND UP0, UPT, UR6, 0x10, UPT ;  /* 0x000000100600788c */ /* 0x001fc8000bf06070 */
[----:B------:R-:W-:Y:S01]  /*0490*/  UISETP.GE.U32.AND.EX UP0, UPT, UR7, URZ, UPT, UP0 ;  /* 0x000000ff0700728c */ /* 0x000fe2000bf06100 */
[----:B--2---:R-:W-:-:S08]  /*04a0*/  SHF.R.S32.HI R9, RZ, 0x1f, R8 ;  /* 0x0000001fff097819 */ /* 0x004fd00000011408 */
[----:B------:R-:W-:Y:S05]  /*04b0*/  BRA.U !UP0, `(.L_x_4) ;  /* 0x0000000508947547 */ /* 0x000fea000b800000 */
[----:B------:R-:W0:Y:S01]  /*04c0*/  LDC.64 R2, c[0x0][0x390] ;  /* 0x0000e400ff027b82 */ /* 0x000e220000000a00 */
[----:B------:R-:W1:Y:S01]  /*04d0*/  LDCU UR4, c[0x0][0x3b4] ;  /* 0x00007680ff0477ac */ /* 0x000e620008000800 */
[----:B------:R-:W-:Y:S02]  /*04e0*/  IMAD R11, R9, UR6, RZ ;  /* 0x00000006090b7c24 */ /* 0x000fe4000f8e02ff */
[----:B------:R-:W-:Y:S02]  /*04f0*/  IMAD.MOV.U32 R13, RZ, RZ, R4 ;  /* 0x000000ffff0d7224 */ /* 0x000fe400078e0004 */
[C---:B------:R-:W-:Y:S02]  /*0500*/  IMAD R11, R8.reuse, UR7, R11 ;  /* 0x00000007080b7c24 */ /* 0x040fe4000f8e020b */
[----:B------:R-:W2:Y:S01]  /*0510*/  LDC R10, c[0x0][0x3b4] ;  /* 0x0000ed00ff0a7b82 */ /* 0x000ea20000000800 */
[----:B-1----:R-:W-:Y:S02]  /*0520*/  IMAD.U32 R12, RZ, RZ, UR4 ;  /* 0x00000004ff0c7e24 */ /* 0x002fe4000f8e00ff */
[----:B0-----:R-:W-:-:S03]  /*0530*/  IMAD.WIDE.U32 R2, R8, UR6, R2 ;  /* 0x0000000608027c25 */ /* 0x001fc6000f8e0002 */
[----:B------:R-:W-:-:S05]  /*0540*/  IADD3 R2, P0, PT, R2, 0x7, RZ ;  /* 0x0000000702027810 */ /* 0x000fca0007f1e0ff */
[----:B------:R-:W-:Y:S02]  /*0550*/  IMAD.X R3, R3, 0x1, R11, P0 ;  /* 0x0000000103037824 */ /* 0x000fe400000e060b */
[----:B--2---:R-:W-:-:S07]  /*0560*/  VIADD R11, R1, 0x20 ;  /* 0x00000020010b7836 */ /* 0x004fce0000000000 */
.L_x_5:
[----:B------:R-:W2:Y:S04]  /*0570*/  LDG.E.U8 R18, desc[UR8][R2.64+-0x7] ;  /* 0xfffff90802127981 */ /* 0x000ea8000c1e1100 */
[----:B------:R-:W3:Y:S04]  /*0580*/  LDG.E.U8 R14, desc[UR8][R2.64+-0x6] ;  /* 0xfffffa08020e7981 */ /* 0x000ee8000c1e1100 */
[----:B------:R-:W4:Y:S04]  /*0590*/  LDG.E.U8 R17, desc[UR8][R2.64+-0x3] ;  /* 0xfffffd0802117981 */ /* 0x000f28000c1e1100 */
[----:B------:R-:W5:Y:S04]  /*05a0*/  LDG.E.U8 R15, desc[UR8][R2.64+-0x5] ;  /* 0xfffffb08020f7981 */ /* 0x000f68000c1e1100 */
[----:B------:R-:W5:Y:S04]  /*05b0*/  LDG.E.U8 R16, desc[UR8][R2.64+-0x4] ;  /* 0xfffffc0802107981 */ /* 0x000f68000c1e1100 */
[----:B------:R-:W5:Y:S04]  /*05c0*/  LDG.E.U8 R19, desc[UR8][R2.64+-0x2] ;  /* 0xfffffe0802137981 */ /* 0x000f68000c1e1100 */
[----:B------:R-:W5:Y:S04]  /*05d0*/  LDG.E.U8 R28, desc[UR8][R2.64+0x1] ;  /* 0x00000108021c7981 */ /* 0x000f68000c1e1100 */
[----:B------:R-:W5:Y:S04]  /*05e0*/  LDG.E.U8 R23, desc[UR8][R2.64+-0x1] ;  /* 0xffffff0802177981 */ /* 0x000f68000c1e1100 */
[----:B------:R-:W5:Y:S01]  /*05f0*/  LDG.E.U8 R27, desc[UR8][R2.64] ;  /* 0x00000008021b7981 */ /* 0x000f62000c1e1100 */
[----:B--2---:R-:W-:-:S02]  /*0600*/  ISETP.NE.AND P0, PT, R18, RZ, PT ;  /* 0x000000ff1200720c */ /* 0x004fc40003f05270 */
[----:B---3--:R-:W-:-:S11]  /*0610*/  ISETP.NE.AND P1, PT, R14, RZ, PT ;  /* 0x000000ff0e00720c */ /* 0x008fd60003f25270 */
[----:B------:R-:W2:Y:S04]  /*0620*/  @P0 LDL R14, [R11+-0x20] ;  /* 0xffffe0000b0e0983 */ /* 0x000ea80000100800 */
[----:B------:R-:W3:Y:S01]  /*0630*/  @P1 LDL R26, [R11+-0x1c] ;  /* 0xffffe4000b1a1983 */ /* 0x000ee20000100800 */
[----:B----4-:R-:W-:Y:S02]  /*0640*/  ISETP.NE.AND P6, PT, R17, RZ, PT ;  /* 0x000000ff1100720c */ /* 0x010fe40003fc5270 */
[----:B-----5:R-:W-:Y:S02]  /*0650*/  ISETP.NE.AND P4, PT, R15, RZ, PT ;  /* 0x000000ff0f00720c */ /* 0x020fe40003f85270 */
[----:B------:R-:W-:Y:S01]  /*0660*/  ISETP.NE.AND P5, PT, R16, RZ, PT ;  /* 0x000000ff1000720c */ /* 0x000fe20003fa5270 */
[----:B------:R-:W4:Y:S08]  /*0670*/  LDG.E.U8 R15, desc[UR8][R2.64+0x3] ;  /* 0x00000308020f7981 */ /* 0x000f30000c1e1100 */
[----:B------:R-:W5:Y:S04]  /*0680*/  @P6 LDL R20, [R11+-0x10] ;  /* 0xfffff0000b146983 */ /* 0x000f680000100800 */
[----:B------:R-:W4:Y:S04]  /*0690*/  @P4 LDL R22, [R11+-0x18] ;  /* 0xffffe8000b164983 */ /* 0x000f280000100800 */
[----:B------:R-:W4:Y:S01]  /*06a0*/  @P5 LDL R21, [R11+-0x14] ;  /* 0xffffec000b155983 */ /* 0x000f220000100800 */
[----:B------:R-:W-:-:S02]  /*06b0*/  ISETP.NE.AND P3, PT, R23, RZ, PT ;  /* 0x000000ff1700720c */ /* 0x000fc40003f65270 */
[----:B------:R-:W-:Y:S01]  /*06c0*/  ISETP.NE.AND P2, PT, R27, RZ, PT ;  /* 0x000000ff1b00720c */ /* 0x000fe20003f45270 */
[----:B------:R-:W4:-:S12]  /*06d0*/  LDG.E.U8 R23, desc[UR8][R2.64+0x5] ;  /* 0x0000050802177981 */ /* 0x000f18000c1e1100 */
[----:B------:R-:W4:Y:S01]  /*06e0*/  @P2 LDL R17, [R11+-0x4] ;  /* 0xfffffc000b112983 */ /* 0x000f220000100800 */
[----:B--2---:R-:W-:-:S03]  /*06f0*/  @P0 VIADD R18, R14, 0x1 ;  /* 0x000000010e120836 */ /* 0x004fc60000000000 */
[----:B------:R-:W2:Y:S04]  /*0700*/  LDG.E.U8 R14, desc[UR8][R2.64+0x2] ;  /* 0x00000208020e7981 */ /* 0x000ea8000c1e1100 */
[----:B------:R-:W-:Y:S01]  /*0710*/  @P0 STL [R11+-0x20], R18 ;  /* 0xffffe0120b000387 */ /* 0x000fe20000100800 */
[----:B------:R-:W-:Y:S01]  /*0720*/  ISETP.NE.AND P0, PT, R19, RZ, PT ;  /* 0x000000ff1300720c */ /* 0x000fe20003f05270 */
[----:B---3--:R-:W-:Y:S02]  /*0730*/  @P1 VIADD R26, R26, 0x1 ;  /* 0x000000011a1a1836 */ /* 0x008fe40000000000 */
[----:B------:R-:W3:Y:S04]  /*0740*/  @P3 LDL R19, [R11+-0x8] ;  /* 0xfffff8000b133983 */ /* 0x000ee80000100800 */
[----:B------:R0:W-:Y:S06]  /*0750*/  @P1 STL [R11+-0x1c], R26 ;  /* 0xffffe41a0b001387 */ /* 0x0001ec0000100800 */
[----:B------:R-:W2:Y:S01]  /*0760*/  @P0 LDL R16, [R11+-0xc] ;  /* 0xfffff4000b100983 */ /* 0x000ea20000100800 */
[----:B------:R-:W-:-:S03]  /*0770*/  ISETP.NE.AND P1, PT, R28, RZ, PT ;  /* 0x000000ff1c00720c */ /* 0x000fc60003f25270 */
[----:B0-----:R-:W3:Y:S01]  /*0780*/  LDG.E.U8 R26, desc[UR8][R2.64+0x4] ;  /* 0x00000408021a7981 */ /* 0x001ee2000c1e1100 */
[----:B-----5:R-:W-:-:S03]  /*0790*/  @P6 VIADD R29, R20, 0x1 ;  /* 0x00000001141d6836 */ /* 0x020fc60000000000 */
[----:B------:R-:W5:Y:S06]  /*07a0*/  LDG.E.U8 R20, desc[UR8][R2.64+0x8] ;  /* 0x0000080802147981 */ /* 0x000f6c000c1e1100 */
[----:B------:R-:W5:Y:S01]  /*07b0*/  @P1 LDL R18, [R11] ;  /* 0x000000000b121983 */ /* 0x000f620000100800 */
[----:B----4-:R-:W-:Y:S02]  /*07c0*/  @P4 VIADD R28, R22, 0x1 ;  /* 0x00000001161c4836 */ /* 0x010fe40000000000 */
[----:B------:R-:W-:Y:S01]  /*07d0*/  @P5 VIADD R27, R21, 0x1 ;  /* 0x00000001151b5836 */ /* 0x000fe20000000000 */
[----:B------:R-:W4:Y:S04]  /*07e0*/  LDG.E.U8 R22, desc[UR8][R2.64+0x6] ;  /* 0x0000060802167981 */ /* 0x000f28000c1e1100 */
[----:B------:R-:W4:Y:S04]  /*07f0*/  LDG.E.U8 R21, desc[UR8][R2.64+0x7] ;  /* 0x0000070802157981 */ /* 0x000f28000c1e1100 */
[----:B------:R-:W-:Y:S04]  /*0800*/  @P6 STL [R11+-0x10], R29 ;  /* 0xfffff01d0b006387 */ /* 0x000fe80000100800 */
[----:B------:R0:W-:Y:S04]  /*0810*/  @P4 STL [R11+-0x18], R28 ;  /* 0xffffe81c0b004387 */ /* 0x0001e80000100800 */
[----:B------:R-:W-:Y:S01]  /*0820*/  @P5 STL [R11+-0x14], R27 ;  /* 0xffffec1b0b005387 */ /* 0x000fe20000100800 */
[----:B0-----:R-:W-:Y:S01]  /*0830*/  @P2 VIADD R28, R17, 0x1 ;  /* 0x00000001111c2836 */ /* 0x001fe20000000000 */
[----:B------:R-:W-:-:S04]  /*0840*/  ISETP.NE.AND P5, PT, R15, RZ, PT ;  /* 0x000000ff0f00720c */ /* 0x000fc80003fa5270 */
[----:B------:R0:W-:Y:S01]  /*0850*/  @P2 STL [R11+-0x4], R28 ;  /* 0xfffffc1c0b002387 */ /* 0x0001e20000100800 */
[----:B--2---:R-:W-:-:S05]  /*0860*/  @P0 VIADD R16, R16, 0x1 ;  /* 0x0000000110100836 */ /* 0x004fca0000000000 */
[----:B------:R-:W-:Y:S01]  /*0870*/  @P0 STL [R11+-0xc], R16 ;  /* 0xfffff4100b000387 */ /* 0x000fe20000100800 */
[----:B---3--:R-:W-:Y:S02]  /*0880*/  ISETP.NE.AND P0, PT, R26, RZ, PT ;  /* 0x000000ff1a00720c */ /* 0x008fe40003f05270 */
[----:B-----5:R-:W-:Y:S02]  /*0890*/  ISETP.NE.AND P6, PT, R20, RZ, PT ;  /* 0x000000ff1400720c */ /* 0x020fe40003fc5270 */
[----:B------:R-:W-:Y:S01]  /*08a0*/  ISETP.NE.AND P4, PT, R14, RZ, PT ;  /* 0x000000ff0e00720c */ /* 0x000fe20003f85270 */
[----:B------:R-:W-:-:S08]  /*08b0*/  @P1 VIADD R18, R18, 0x1 ;  /* 0x0000000112121836 */ /* 0x000fd00000000000 */
[----:B------:R-:W2:Y:S01]  /*08c0*/  @P0 LDL R20, [R11+0xc] ;  /* 0x00000c000b140983 */ /* 0x000ea20000100800 */
[----:B------:R-:W-:-:S03]  /*08d0*/  @P3 VIADD R14, R19, 0x1 ;  /* 0x00000001130e3836 */ /* 0x000fc60000000000 */
[----:B------:R2:W-:Y:S01]  /*08e0*/  @P1 STL [R11], R18 ;  /* 0x000000120b001387 */ /* 0x0005e20000100800 */
[----:B------:R-:W-:Y:S02]  /*08f0*/  ISETP.NE.AND P1, PT, R23, RZ, PT ;  /* 0x000000ff1700720c */ /* 0x000fe40003f25270 */
[----:B----4-:R-:W-:Y:S01]  /*0900*/  ISETP.NE.AND P2, PT, R22, RZ, PT ;  /* 0x000000ff1600720c */ /* 0x010fe20003f45270 */
[----:B------:R1:W-:Y:S01]  /*0910*/  @P3 STL [R11+-0x8], R14 ;  /* 0xfffff80e0b003387 */ /* 0x0003e20000100800 */
[----:B------:R-:W-:-:S03]  /*0920*/  ISETP.NE.AND P3, PT, R21, RZ, PT ;  /* 0x000000ff1500720c */ /* 0x000fc60003f65270 */
[----:B------:R-:W1:Y:S04]  /*0930*/  @P4 LDL R17, [R11+0x4] ;  /* 0x000004000b114983 */ /* 0x000e680000100800 */
[----:B------:R-:W3:Y:S04]  /*0940*/  @P5 LDL R19, [R11+0x8] ;  /* 0x000008000b135983 */ /* 0x000ee80000100800 */
[----:B------:R-:W4:Y:S04]  /*0950*/  @P1 LDL R15, [R11+0x10] ;  /* 0x000010000b0f1983 */ /* 0x000f280000100800 */
[----:B------:R-:W5:Y:S04]  /*0960*/  @P2 LDL R22, [R11+0x14] ;  /* 0x000014000b162983 */ /* 0x000f680000100800 */
[----:B------:R-:W5:Y:S04]  /*0970*/  @P3 LDL R26, [R11+0x18] ;  /* 0x000018000b1a3983 */ /* 0x000f680000100800 */
[----:B0-----:R-:W5:Y:S01]  /*0980*/  @P6 LDL R28, [R11+0x1c] ;  /* 0x00001c000b1c6983 */ /* 0x001f620000100800 */
[----:B--2---:R-:W-:-:S05]  /*0990*/  @P0 VIADD R18, R20, 0x1 ;  /* 0x0000000114120836 */ /* 0x004fca0000000000 */
[----:B------:R-:W-:Y:S01]  /*09a0*/  @P0 STL [R11+0xc], R18 ;  /* 0x00000c120b000387 */ /* 0x000fe20000100800 */
[----:B------:R-:W-:-:S04]  /*09b0*/  IADD3 R13, P0, PT, R13, -0x10, RZ ;  /* 0xfffffff00d0d7810 */ /* 0x000fc80007f1e0ff */
[----:B------:R-:W-:Y:S02]  /*09c0*/  IADD3.X R12, PT, PT, R12, -0x1, RZ, P0, !PT ;  /* 0xffffffff0c0c7810 */ /* 0x000fe400007fe4ff */
[----:B------:R-:W-:-:S04]  /*09d0*/  ISETP.NE.U32.AND P0, PT, R13, RZ, PT ;  /* 0x000000ff0d00720c */ /* 0x000fc80003f05070 */
[----:B------:R-:W-:Y:S02]  /*09e0*/  ISETP.NE.AND.EX P0, PT, R12, RZ, PT, P0 ;  /* 0x000000ff0c00720c */ /* 0x000fe40003f05300 */
[----:B----4-:R-:W-:Y:S01]  /*09f0*/  @P1 IADD3 R20, PT, PT, R15, 0x1, RZ ;  /* 0x000000010f141810 */ /* 0x010fe20007ffe0ff */
[----:B-1----:R-:W-:Y:S02]  /*0a00*/  @P4 VIADD R14, R17, 0x1 ;  /* 0x00000001110e4836 */ /* 0x002fe40000000000 */
[----:B---3--:R-:W-:Y:S02]  /*0a10*/  @P5 VIADD R16, R19, 0x1 ;  /* 0x0000000113105836 */ /* 0x008fe40000000000 */
[----:B-----5:R-:W-:Y:S01]  /*0a20*/  @P2 VIADD R22, R22, 0x1 ;  /* 0x0000000116162836 */ /* 0x020fe20000000000 */
[----:B------:R-:W-:Y:S01]  /*0a30*/  @P1 STL [R11+0x10], R20 ;  /* 0x000010140b001387 */ /* 0x000fe20000100800 */
[----:B------:R-:W-:Y:S01]  /*0a40*/  IADD3 R2, P1, PT, R2, 0x10, RZ ;  /* 0x0000001002027810 */ /* 0x000fe20007f3e0ff */
[----:B------:R-:W-:-:S02]  /*0a50*/  @P3 VIADD R26, R26, 0x1 ;  /* 0x000000011a1a3836 */ /* 0x000fc40000000000 */
[----:B------:R-:W-:Y:S01]  /*0a60*/  @P6 VIADD R28, R28, 0x1 ;  /* 0x000000011c1c6836 */ /* 0x000fe20000000000 */
[----:B------:R-:W-:Y:S01]  /*0a70*/  @P4 STL [R11+0x4], R14 ;  /* 0x0000040e0b004387 */ /* 0x000fe20000100800 */
[----:B------:R-:W-:-:S03]  /*0a80*/  IMAD.X R3, RZ, RZ, R3, P1 ;  /* 0x000000ffff037224 */ /* 0x000fc600008e0603 */
[----:B------:R-:W-:Y:S04]  /*0a90*/  @P5 STL [R11+0x8], R16 ;  /* 0x000008100b005387 */ /* 0x000fe80000100800 */
[----:B------:R-:W-:Y:S04]  /*0aa0*/  @P2 STL [R11+0x14], R22 ;  /* 0x000014160b002387 */ /* 0x000fe80000100800 */
[----:B------:R-:W-:Y:S04]  /*0ab0*/  @P3 STL [R11+0x18], R26 ;  /* 0x0000181a0b003387 */ /* 0x000fe80000100800 */
[----:B------:R0:W-:Y:S02]  /*0ac0*/  @P6 STL [R11+0x1c], R28 ;  /* 0x00001c1c0b006387 */ /* 0x0001e40000100800 */
[----:B0-----:R-:W-:Y:S01]  /*0ad0*/  VIADD R11, R11, 0x40 ;  /* 0x000000400b0b7836 */ /* 0x001fe20000000000 */
[----:B------:R-:W-:Y:S06]  /*0ae0*/  @P0 BRA `(.L_x_5) ;  /* 0xfffffff800a00947 */ /* 0x000fec000383ffff */
[----:B------:R-:W-:Y:S02]  /*0af0*/  IMAD.MOV.U32 R3, RZ, RZ, R10 ;  /* 0x000000ffff037224 */ /* 0x000fe400078e000a */
[----:B------:R-:W-:-:S07]  /*0b00*/  IMAD.MOV.U32 R2, RZ, RZ, R4 ;  /* 0x000000ffff027224 */ /* 0x000fce00078e0004 */
.L_x_4:
[----:B------:R-:W-:-:S04]  /*0b10*/  ISETP.NE.U32.AND P0, PT, R24, RZ, PT ;  /* 0x000000ff1800720c */ /* 0x000fc80003f05070 */
[----:B------:R-:W-:-:S13]  /*0b20*/  ISETP.NE.AND.EX P0, PT, RZ, RZ, PT, P0 ;  /* 0x000000ffff00720c */ /* 0x000fda0003f05300 */
[----:B------:R-:W-:Y:S05]  /*0b30*/  @!P0 BRA `(.L_x_6) ;  /* 0x0000000800308947 */ /* 0x000fea0003800000 */
[----:B------:R-:W-:-:S04]  /*0b40*/  IADD3 R10, P1, PT, R24, -0x1, RZ ;  /* 0xffffffff180a7810 */ /* 0x000fc80007f3e0ff */
[----:B------:R-:W-:Y:S01]  /*0b50*/  ISETP.GE.U32.AND P0, PT, R10, 0x7, PT ;  /* 0x000000070a00780c */ /* 0x000fe20003f06070 */
[----:B------:R-:W-:-:S05]  /*0b60*/  IMAD.X R10, RZ, RZ, -0x1, P1 ;  /* 0xffffffffff0a7424 */ /* 0x000fca00008e06ff */
[----:B------:R-:W-:-:S13]  /*0b70*/  ISETP.GE.U32.AND.EX P0, PT, R10, RZ, PT, P0 ;  /* 0x000000ff0a00720c */ /* 0x000fda0003f06100 */
[----:B------:R-:W-:Y:S05]  /*0b80*/  @!P0 BRA `(.L_x_7) ;  /* 0x0000000000d48947 */ /* 0x000fea0003800000 */
[----:B------:R-:W0:Y:S01]  /*0b90*/  LDCU.64 UR6, c[0x0][0x3b0] ;  /* 0x00007600ff0677ac */ /* 0x000e220008000a00 */
[----:B------:R-:W1:Y:S01]  /*0ba0*/  LDCU.64 UR4, c[0x0][0x390] ;  /* 0x00007200ff0477ac */ /* 0x000e620008000a00 */
[----:B0-----:R-:W-:-:S04]  /*0bb0*/  IMAD.WIDE.U32 R10, R8, UR6, R2 ;  /* 0x00000006080a7c25 */ /* 0x001fc8000f8e0002 */
[----:B------:R-:W-:Y:S01]  /*0bc0*/  IMAD R13, R9, UR6, RZ ;  /* 0x00000006090d7c24 */ /* 0x000fe2000f8e02ff */
[----:B-1----:R-:W-:-:S03]  /*0bd0*/  IADD3 R10, P0, PT, R10, UR4, RZ ;  /* 0x000000040a0a7c10 */ /* 0x002fc6000ff1e0ff */
[----:B------:R-:W-:-:S05]  /*0be0*/  IMAD R13, R8, UR7, R13 ;  /* 0x00000007080d7c24 */ /* 0x000fca000f8e020d */
[----:B------:R-:W-:-:S05]  /*0bf0*/  IADD3.X R11, PT, PT, R13, UR5, R11, P0, !PT ;  /* 0x000000050d0b7c10 */ /* 0x000fca00087fe40b */
[----:B------:R-:W2:Y:S04]  /*0c00*/  LDG.E.U8 R13, desc[UR8][R10.64+0x2] ;  /* 0x000002080a0d7981 */ /* 0x000ea8000c1e1100 */
[----:B------:R-:W3:Y:S04]  /*0c10*/  LDG.E.U8 R14, desc[UR8][R10.64+0x3] ;  /* 0x000003080a0e7981 */ /* 0x000ee8000c1e1100 */
[----:B------:R-:W4:Y:S04]  /*0c20*/  LDG.E.U8 R15, desc[UR8][R10.64+0x4] ;  /* 0x000004080a0f7981 */ /* 0x000f28000c1e1100 */
[----:B------:R-:W5:Y:S04]  /*0c30*/  LDG.E.U8 R16, desc[UR8][R10.64+0x5] ;  /* 0x000005080a107981 */ /* 0x000f68000c1e1100 */
[----:B------:R-:W5:Y:S04]  /*0c40*/  LDG.E.U8 R17, desc[UR8][R10.64+0x6] ;  /* 0x000006080a117981 */ /* 0x000f68000c1e1100 */
[----:B------:R-:W5:Y:S04]  /*0c50*/  LDG.E.U8 R18, desc[UR8][R10.64] ;  /* 0x000000080a127981 */ /* 0x000f68000c1e1100 */
[----:B------:R-:W5:Y:S04]  /*0c60*/  LDG.E.U8 R12, desc[UR8][R10.64+0x1] ;  /* 0x000001080a0c7981 */ /* 0x000f68000c1e1100 */
[----:B------:R-:W5:Y:S01]  /*0c70*/  LDG.E.U8 R10, desc[UR8][R10.64+0x7] ;  /* 0x000007080a0a7981 */ /* 0x000f62000c1e1100 */
[----:B--2---:R-:W-:-:S02]  /*0c80*/  ISETP.NE.AND P2, PT, R13, RZ, PT ;  /* 0x000000ff0d00720c */ /* 0x004fc40003f45270 */
[----:B---3--:R-:W-:Y:S02]  /*0c90*/  ISETP.NE.AND P3, PT, R14, RZ, PT ;  /* 0x000000ff0e00720c */ /* 0x008fe40003f65270 */
[----:B----4-:R-:W-:Y:S02]  /*0ca0*/  ISETP.NE.AND P4, PT, R15, RZ, PT ;  /* 0x000000ff0f00720c */ /* 0x010fe40003f85270 */
[----:B-----5:R-:W-:Y:S02]  /*0cb0*/  ISETP.NE.AND P5, PT, R16, RZ, PT ;  /* 0x000000ff1000720c */ /* 0x020fe40003fa5270 */
[----:B------:R-:W-:Y:S02]  /*0cc0*/  ISETP.NE.AND P6, PT, R17, RZ, PT ;  /* 0x000000ff1100720c */ /* 0x000fe40003fc5270 */
[----:B------:R-:W-:Y:S02]  /*0cd0*/  ISETP.NE.AND P0, PT, R18, RZ, PT ;  /* 0x000000ff1200720c */ /* 0x000fe40003f05270 */
[----:B------:R-:W-:Y:S01]  /*0ce0*/  ISETP.NE.AND P1, PT, R12, RZ, PT ;  /* 0x000000ff0c00720c */ /* 0x000fe20003f25270 */
[----:B------:R-:W-:-:S05]  /*0cf0*/  IMAD.U32 R12, R2, 0x4, R1 ;  /* 0x00000004020c7824 */ /* 0x000fca00078e0001 */
[----:B------:R-:W2:Y:S04]  /*0d00*/  @P2 LDL R17, [R12+0x8] ;  /* 0x000008000c112983 */ /* 0x000ea80000100800 */
[----:B------:R-:W3:Y:S04]  /*0d10*/  @P3 LDL R19, [R12+0xc] ;  /* 0x00000c000c133983 */ /* 0x000ee80000100800 */
[----:B------:R-:W4:Y:S04]  /*0d20*/  @P4 LDL R14, [R12+0x10] ;  /* 0x000010000c0e4983 */ /* 0x000f280000100800 */
[----:B------:R-:W5:Y:S04]  /*0d30*/  @P5 LDL R23, [R12+0x14] ;  /* 0x000014000c175983 */ /* 0x000f680000100800 */
[----:B------:R-:W5:Y:S04]  /*0d40*/  @P6 LDL R27, [R12+0x18] ;  /* 0x000018000c1b6983 */ /* 0x000f680000100800 */
[----:B------:R-:W5:Y:S04]  /*0d50*/  @P0 LDL R13, [R12] ;  /* 0x000000000c0d0983 */ /* 0x000f680000100800 */
[----:B------:R-:W5:Y:S01]  /*0d60*/  @P1 LDL R15, [R12+0x4] ;  /* 0x000004000c0f1983 */ /* 0x000f620000100800 */
[----:B------:R-:W-:Y:S01]  /*0d70*/  BSSY.RECONVERGENT B0, `(.L_x_8) ;  /* 0x0000015000007945 */ /* 0x000fe20003800200 */
[----:B--2---:R-:W-:-:S02]  /*0d80*/  @P2 VIADD R17, R17, 0x1 ;  /* 0x0000000111112836 */ /* 0x004fc40000000000 */
[----:B---3--:R-:W-:Y:S02]  /*0d90*/  @P3 VIADD R19, R19, 0x1 ;  /* 0x0000000113133836 */ /* 0x008fe40000000000 */
[----:B----4-:R-:W-:Y:S02]  /*0da0*/  @P4 VIADD R21, R14, 0x1 ;  /* 0x000000010e154836 */ /* 0x010fe40000000000 */
[----:B-----5:R-:W-:Y:S02]  /*0db0*/  @P5 VIADD R23, R23, 0x1 ;  /* 0x0000000117175836 */ /* 0x020fe40000000000 */
[----:B------:R-:W-:Y:S01]  /*0dc0*/  @P6 VIADD R27, R27, 0x1 ;  /* 0x000000011b1b6836 */ /* 0x000fe20000000000 */
[----:B------:R0:W-:Y:S01]  /*0dd0*/  @P2 STL [R12+0x8], R17 ;  /* 0x000008110c002387 */ /* 0x0001e20000100800 */
[----:B------:R-:W-:-:S03]  /*0de0*/  @P0 VIADD R13, R13, 0x1 ;  /* 0x000000010d0d0836 */ /* 0x000fc60000000000 */
[----:B------:R0:W-:Y:S04]  /*0df0*/  @P3 STL [R12+0xc], R19 ;  /* 0x00000c130c003387 */ /* 0x0001e80000100800 */
[----:B------:R0:W-:Y:S04]  /*0e00*/  @P4 STL [R12+0x10], R21 ;  /* 0x000010150c004387 */ /* 0x0001e80000100800 */
[----:B------:R0:W-:Y:S04]  /*0e10*/  @P5 STL [R12+0x14], R23 ;  /* 0x000014170c005387 */ /* 0x0001e80000100800 */
[----:B------:R0:W-:Y:S04]  /*0e20*/  @P6 STL [R12+0x18], R27 ;  /* 0x0000181b0c006387 */ /* 0x0001e80000100800 */
[----:B------:R0:W-:Y:S01]  /*0e30*/  @P0 STL [R12], R13 ;  /* 0x0000000d0c000387 */ /* 0x0001e20000100800 */
[----:B------:R-:W-:Y:S01]  /*0e40*/  ISETP.NE.AND P0, PT, R10, RZ, PT ;  /* 0x000000ff0a00720c */ /* 0x000fe20003f05270 */
[----:B------:R-:W-:-:S05]  /*0e50*/  @P1 VIADD R15, R15, 0x1 ;  /* 0x000000010f0f1836 */ /* 0x000fca0000000000 */
[----:B------:R0:W-:Y:S01]  /*0e60*/  @P1 STL [R12+0x4], R15 ;  /* 0x0000040f0c001387 */ /* 0x0001e20000100800 */
[----:B------:R-:W-:-:S06]  /*0e70*/  IADD3 R2, P1, PT, R2, 0x8, RZ ;  /* 0x0000000802027810 */ /* 0x000fcc0007f3e0ff */
[----:B------:R-:W-:Y:S07]  /*0e80*/  @!P0 BRA `(.L_x_9) ;  /* 0x00000000000c8947 */ /* 0x000fee0003800000 */
[----:B------:R-:W2:Y:S02]  /*0e90*/  LDL R11, [R12+0x1c] ;  /* 0x00001c000c0b7983 */ /* 0x000ea40000100800 */
[----:B--2---:R-:W-:-:S05]  /*0ea0*/  VIADD R11, R11, 0x1 ;  /* 0x000000010b0b7836 */ /* 0x004fca0000000000 */
[----:B------:R1:W-:Y:S02]  /*0eb0*/  STL [R12+0x1c], R11 ;  /* 0x00001c0b0c007387 */ /* 0x0003e40000100800 */
.L_x_9:
[----:B------:R-:W-:Y:S05]  /*0ec0*/  BSYNC.RECONVERGENT B0 ;  /* 0x0000000000007941 */ /* 0x000fea0003800200 */
.L_x_8:
[----:B------:R-:W-:-:S07]  /*0ed0*/  IMAD.X R3, RZ, RZ, R3, P1 ;  /* 0x000000ffff037224 */ /* 0x000fce00008e0603 */
.L_x_7:
[----:B------:R-:W-:Y:S01]  /*0ee0*/  ISETP.NE.U32.AND P0, PT, R25, RZ, PT ;  /* 0x000000ff1900720c */ /* 0x000fe20003f05070 */
[----:B------:R-:W-:Y:S03]  /*0ef0*/  BSSY.RECONVERGENT B0, `(.L_x_6) ;  /* 0x0000050000007945 */ /* 0x000fe60003800200 */
[----:B------:R-:W-:-:S13]  /*0f00*/  ISETP.NE.AND.EX P0, PT, RZ, RZ, PT, P0 ;  /* 0x000000ffff00720c */ /* 0x000fda0003f05300 */
[----:B------:R-:W-:Y:S05]  /*0f10*/  @!P0 BRA `(.L_x_10) ;  /* 0x0000000400348947 */ /* 0x000fea0003800000 */
[----:B------:R-:W-:-:S04]  /*0f20*/  IADD3 R10, P1, PT, R25, -0x1, RZ ;  /* 0xffffffff190a7810 */ /* 0x000fc80007f3e0ff */
[----:B------:R-:W-:Y:S02]  /*0f30*/  ISETP.GE.U32.AND P0, PT, R10, 0x3, PT ;  /* 0x000000030a00780c */ /* 0x000fe40003f06070 */
[----:B------:R-:W-:-:S04]  /*0f40*/  IADD3.X R10, PT, PT, RZ, -0x1, RZ, P1, !PT ;  /* 0xffffffffff0a7810 */ /* 0x000fc80000ffe4ff */
[----:B------:R-:W-:-:S13]  /*0f50*/  ISETP.GE.U32.AND.EX P0, PT, R10, RZ, PT, P0 ;  /* 0x000000ff0a00720c */ /* 0x000fda0003f06100 */
[----:B------:R-:W-:Y:S05]  /*0f60*/  @!P0 BRA `(.L_x_11) ;  /* 0x0000000000848947 */ /* 0x000fea0003800000 */
[----:B------:R-:W1:Y:S01]  /*0f70*/  LDCU.64 UR4, c[0x0][0x3b0] ;  /* 0x00007600ff0477ac */ /* 0x000e620008000a00 */
[----:B------:R-:W2:Y:S01]  /*0f80*/  LDCU.64 UR6, c[0x0][0x390] ;  /* 0x00007200ff0677ac */ /* 0x000ea20008000a00 */
[----:B-1----:R-:W-:-:S04]  /*0f90*/  IMAD.WIDE.U32 R10, R8, UR4, R2 ;  /* 0x00000004080a7c25 */ /* 0x002fc8000f8e0002 */
[----:B0-----:R-:W-:Y:S01]  /*0fa0*/  IMAD R13, R9, UR4, RZ ;  /* 0x00000004090d7c24 */ /* 0x001fe2000f8e02ff */
[----:B--2---:R-:W-:-:S03]  /*0fb0*/  IADD3 R10, P0, PT, R10, UR6, RZ ;  /* 0x000000060a0a7c10 */ /* 0x004fc6000ff1e0ff */
[----:B------:R-:W-:-:S05]  /*0fc0*/  IMAD R13, R8, UR5, R13 ;  /* 0x00000005080d7c24 */ /* 0x000fca000f8e020d */
[----:B------:R-:W-:-:S05]  /*0fd0*/  IADD3.X R11, PT, PT, R13, UR7, R11, P0, !PT ;  /* 0x000000070d0b7c10 */ /* 0x000fca00087fe40b */
[----:B------:R-:W2:Y:S04]  /*0fe0*/  LDG.E.U8 R13, desc[UR8][R10.64+0x2] ;  /* 0x000002080a0d7981 */ /* 0x000ea8000c1e1100 */
[----:B------:R-:W3:Y:S04]  /*0ff0*/  LDG.E.U8 R14, desc[UR8][R10.64] ;  /* 0x000000080a0e7981 */ /* 0x000ee8000c1e1100 */
[----:B------:R-:W4:Y:S01]  /*1000*/  LDG.E.U8 R12, desc[UR8][R10.64+0x1] ;  /* 0x000001080a0c7981 */ /* 0x000f22000c1e1100 */
[----:B------:R-:W-:-:S03]  /*1010*/  IMAD.U32 R17, R2, 0x4, R1 ;  /* 0x0000000402117824 */ /* 0x000fc600078e0001 */
[----:B------:R-:W5:Y:S01]  /*1020*/  LDG.E.U8 R15, desc[UR8][R10.64+0x3] ;  /* 0x000003080a0f7981 */ /* 0x000f62000c1e1100 */
[----:B--2---:R-:W-:Y:S02]  /*1030*/  ISETP.NE.AND P2, PT, R13, RZ, PT ;  /* 0x000000ff0d00720c */ /* 0x004fe40003f45270 */
[----:B---3--:R-:W-:Y:S02]  /*1040*/  ISETP.NE.AND P0, PT, R14, RZ, PT ;  /* 0x000000ff0e00720c */ /* 0x008fe40003f05270 */
[----:B----4-:R-:W-:-:S09]  /*1050*/  ISETP.NE.AND P1, PT, R12, RZ, PT ;  /* 0x000000ff0c00720c */ /* 0x010fd20003f25270 */
[----:B------:R-:W2:Y:S04]  /*1060*/  @P2 LDL R14, [R17+0x8] ;  /* 0x00000800110e2983 */ /* 0x000ea80000100800 */
[----:B------:R-:W3:Y:S04]  /*1070*/  @P0 LDL R12, [R17] ;  /* 0x00000000110c0983 */ /* 0x000ee80000100800 */
[----:B------:R-:W4:Y:S01]  /*1080*/  @P1 LDL R13, [R17+0x4] ;  /* 0x00000400110d1983 */ /* 0x000f220000100800 */
[----:B------:R-:W-:Y:S01]  /*1090*/  BSSY.RECONVERGENT B1, `(.L_x_12) ;  /* 0x000000d000017945 */ /* 0x000fe20003800200 */
[----:B--2---:R-:W-:-:S02]  /*10a0*/  @P2 VIADD R14, R14, 0x1 ;  /* 0x000000010e0e2836 */ /* 0x004fc40000000000 */
[----:B---3--:R-:W-:-:S03]  /*10b0*/  @P0 VIADD R12, R12, 0x1 ;  /* 0x000000010c0c0836 */ /* 0x008fc60000000000 */
[----:B------:R0:W-:Y:S04]  /*10c0*/  @P2 STL [R17+0x8], R14 ;  /* 0x0000080e11002387 */ /* 0x0001e80000100800 */
[----:B------:R0:W-:Y:S01]  /*10d0*/  @P0 STL [R17], R12 ;  /* 0x0000000c11000387 */ /* 0x0001e20000100800 */
[----:B-----5:R-:W-:Y:S01]  /*10e0*/  ISETP.NE.AND P0, PT, R15, RZ, PT ;  /* 0x000000ff0f00720c */ /* 0x020fe20003f05270 */
[----:B----4-:R-:W-:-:S05]  /*10f0*/  @P1 VIADD R13, R13, 0x1 ;  /* 0x000000010d0d1836 */ /* 0x010fca0000000000 */
[----:B------:R0:W-:Y:S01]  /*1100*/  @P1 STL [R17+0x4], R13 ;  /* 0x0000040d11001387 */ /* 0x0001e20000100800 */
[----:B------:R-:W-:-:S06]  /*1110*/  IADD3 R2, P1, PT, R2, 0x4, RZ ;  /* 0x0000000402027810 */ /* 0x000fcc0007f3e0ff */
[----:B------:R-:W-:Y:S07]  /*1120*/  @!P0 BRA `(.L_x_13) ;  /* 0x00000000000c8947 */ /* 0x000fee0003800000 */
[----:B------:R-:W2:Y:S02]  /*1130*/  LDL R10, [R17+0xc] ;  /* 0x00000c00110a7983 */ /* 0x000ea40000100800 */
[----:B--2---:R-:W-:-:S05]  /*1140*/  VIADD R10, R10, 0x1 ;  /* 0x000000010a0a7836 */ /* 0x004fca0000000000 */
[----:B------:R1:W-:Y:S02]  /*1150*/  STL [R17+0xc], R10 ;  /* 0x00000c0a11007387 */ /* 0x0003e40000100800 */
.L_x_13:
[----:B------:R-:W-:Y:S05]  /*1160*/  BSYNC.RECONVERGENT B1 ;  /* 0x0000000000017941 */ /* 0x000fea0003800200 */
.L_x_12:
[----:B------:R-:W-:-:S07]  /*1170*/  IMAD.X R3, RZ, RZ, R3, P1 ;  /* 0x000000ffff037224 */ /* 0x000fce00008e0603 */
.L_x_11:
[----:B------:R-:W-:-:S04]  /*1180*/  ISETP.NE.U32.AND P0, PT, R5, RZ, PT ;  /* 0x000000ff0500720c */ /* 0x000fc80003f05070 */
[----:B------:R-:W-:-:S13]  /*1190*/  ISETP.NE.AND.EX P0, PT, RZ, RZ, PT, P0 ;  /* 0x000000ffff00720c */ /* 0x000fda0003f05300 */
[----:B------:R-:W-:Y:S05]  /*11a0*/  @!P0 BRA `(.L_x_10) ;  /* 0x0000000000908947 */ /* 0x000fea0003800000 */
[----:B------:R-:W2:Y:S01]  /*11b0*/  LDCU.64 UR4, c[0x0][0x3b0] ;  /* 0x00007600ff0477ac */ /* 0x000ea20008000a00 */
[----:B------:R-:W3:Y:S01]  /*11c0*/  LDCU.64 UR6, c[0x0][0x390] ;  /* 0x00007200ff0677ac */ /* 0x000ee20008000a00 */
[----:B--2---:R-:W-:Y:S02]  /*11d0*/  IMAD R9, R9, UR4, RZ ;  /* 0x0000000409097c24 */ /* 0x004fe4000f8e02ff */
[----:B-1----:R-:W-:-:S04]  /*11e0*/  IMAD.WIDE.U32 R10, R8, UR4, R2 ;  /* 0x00000004080a7c25 */ /* 0x002fc8000f8e0002 */
[----:B------:R-:W-:Y:S01]  /*11f0*/  IMAD R9, R8, UR5, R9 ;  /* 0x0000000508097c24 */ /* 0x000fe2000f8e0209 */
[----:B---3--:R-:W-:-:S04]  /*1200*/  IADD3 R8, P0, PT, R10, UR6, RZ ;  /* 0x000000060a087c10 */ /* 0x008fc8000ff1e0ff */
[----:B------:R-:W-:-:S05]  /*1210*/  IADD3.X R9, PT, PT, R9, UR7, R11, P0, !PT ;  /* 0x0000000709097c10 */ /* 0x000fca00087fe40b */
[----:B------:R-:W2:Y:S01]  /*1220*/  LDG.E.U8 R3, desc[UR8][R8.64] ;  /* 0x0000000808037981 */ /* 0x000ea2000c1e1100 */
[----:B------:R-:W-:Y:S01]  /*1230*/  ISETP.NE.U32.AND P0, PT, R5, 0x1, PT ;  /* 0x000000010500780c */ /* 0x000fe20003f05070 */
[----:B------:R-:W-:Y:S03]  /*1240*/  BSSY.RECONVERGENT B1, `(.L_x_14) ;  /* 0x0000008000017945 */ /* 0x000fe60003800200 */
[----:B------:R-:W-:Y:S02]  /*1250*/  ISETP.NE.AND.EX P0, PT, RZ, RZ, PT, P0 ;  /* 0x000000ffff00720c */ /* 0x000fe40003f05300 */
[----:B--2---:R-:W-:Y:S01]  /*1260*/  ISETP.NE.AND P1, PT, R3, RZ, PT ;  /* 0x000000ff0300720c */ /* 0x004fe20003f25270 */
[----:B------:R-:W-:-:S12]  /*1270*/  IMAD.U32 R3, R2, 0x4, R1 ;  /* 0x0000000402037824 */ /* 0x000fd800078e0001 */
[----:B------:R-:W-:Y:S05]  /*1280*/  @!P1 BRA `(.L_x_15) ;  /* 0x00000000000c9947 */ /* 0x000fea0003800000 */
[----:B------:R-:W2:Y:S02]  /*1290*/  LDL R2, [R3] ;  /* 0x0000000003027983 */ /* 0x000ea40000100800 */
[----:B--2---:R-:W-:-:S05]  /*12a0*/  VIADD R2, R2, 0x1 ;  /* 0x0000000102027836 */ /* 0x004fca0000000000 */
[----:B------:R1:W-:Y:S02]  /*12b0*/  STL [R3], R2 ;  /* 0x0000000203007387 */ /* 0x0003e40000100800 */
.L_x_15:
[----:B------:R-:W-:Y:S05]  /*12c0*/  BSYNC.RECONVERGENT B1 ;  /* 0x0000000000017941 */ /* 0x000fea0003800200 */
.L_x_14:
[----:B------:R-:W-:Y:S05]  /*12d0*/  @!P0 BRA `(.L_x_10) ;  /* 0x0000000000448947 */ /* 0x000fea0003800000 */
[----:B-1----:R-:W2:Y:S01]  /*12e0*/  LDG.E.U8 R2, desc[UR8][R8.64+0x1] ;  /* 0x0000010808027981 */ /* 0x002ea2000c1e1100 */
[----:B------:R-:W-:Y:S01]  /*12f0*/  ISETP.NE.U32.AND P0, PT, R5, 0x2, PT ;  /* 0x000000020500780c */ /* 0x000fe20003f05070 */
[----:B------:R-:W-:Y:S03]  /*1300*/  BSSY.RECONVERGENT B1, `(.L_x_16) ;  /* 0x0000007000017945 */ /* 0x000fe60003800200 */
[----:B------:R-:W-:Y:S02]  /*1310*/  ISETP.NE.AND.EX P0, PT, RZ, RZ, PT, P0 ;  /* 0x000000ffff00720c */ /* 0x000fe40003f05300 */
[----:B--2---:R-:W-:-:S13]  /*1320*/  ISETP.NE.AND P1, PT, R2, RZ, PT ;  /* 0x000000ff0200720c */ /* 0x004fda0003f25270 */
[----:B------:R-:W-:Y:S05]  /*1330*/  @!P1 BRA `(.L_x_17) ;  /* 0x00000000000c9947 */ /* 0x000fea0003800000 */
[----:B------:R-:W2:Y:S02]  /*1340*/  LDL R2, [R3+0x4] ;  /* 0x0000040003027983 */ /* 0x000ea40000100800 */
[----:B--2---:R-:W-:-:S05]  /*1350*/  VIADD R2, R2, 0x1 ;  /* 0x0000000102027836 */ /* 0x004fca0000000000 */
[----:B------:R1:W-:Y:S02]  /*1360*/  STL [R3+0x4], R2 ;  /* 0x0000040203007387 */ /* 0x0003e40000100800 */
.L_x_17:
[----:B------:R-:W-:Y:S05]  /*1370*/  BSYNC.RECONVERGENT B1 ;  /* 0x0000000000017941 */ /* 0x000fea0003800200 */
.L_x_16:
[----:B------:R-:W-:Y:S05]  /*1380*/  @!P0 BRA `(.L_x_10) ;  /* 0x0000000000188947 */ /* 0x000fea0003800000 */
[----:B------:R-:W2:Y:S02]  /*1390*/  LDG.E.U8 R8, desc[UR8][R8.64+0x2] ;  /* 0x0000020808087981 */ /* 0x000ea4000c1e1100 */
[----:B--2---:R-:W-:-:S13]  /*13a0*/  ISETP.NE.AND P0, PT, R8, RZ, PT ;  /* 0x000000ff0800720c */ /* 0x004fda0003f05270 */
[----:B------:R-:W-:Y:S05]  /*13b0*/  @!P0 BRA `(.L_x_10) ;  /* 0x00000000000c8947 */ /* 0x000fea0003800000 */
[----:B-1----:R-:W2:Y:S02]  /*13c0*/  LDL R2, [R3+0x8] ;  /* 0x0000080003027983 */ /* 0x002ea40000100800 */
[----:B--2---:R-:W-:-:S05]  /*13d0*/  VIADD R2, R2, 0x1 ;  /* 0x0000000102027836 */ /* 0x004fca0000000000 */
[----:B------:R2:W-:Y:S02]  /*13e0*/  STL [R3+0x8], R2 ;  /* 0x0000080203007387 */ /* 0x0005e40000100800 */
.L_x_10:
[----:B------:R-:W-:Y:S05]  /*13f0*/  BSYNC.RECONVERGENT B0 ;  /* 0x0000000000007941 */ /* 0x000fea0003800200 */
.L_x_6:
[----:B------:R-:W3:Y:S01]  /*1400*/  LDCU.64 UR4, c[0x0][0x3a8] ;  /* 0x00007500ff0477ac */ /* 0x000ee20008000a00 */
[----:B------:R-:W-:-:S05]  /*1410*/  IADD3 R6, P0, PT, R6, 0x1, RZ ;  /* 0x0000000106067810 */ /* 0x000fca0007f1e0ff */
[----:B------:R-:W-:Y:S01]  /*1420*/  IMAD.X R7, RZ, RZ, R7, P0 ;  /* 0x000000ffff077224 */ /* 0x000fe200000e0607 */
[----:B---3--:R-:W-:-:S04]  /*1430*/  ISETP.NE.U32.AND P0, PT, R6, UR4, PT ;  /* 0x0000000406007c0c */ /* 0x008fc8000bf05070 */
[----:B------:R-:W-:-:S13]  /*1440*/  ISETP.NE.AND.EX P0, PT, R7, UR5, PT, P0 ;  /* 0x0000000507007c0c */ /* 0x000fda000bf05300 */
[----:B------:R-:W-:Y:S05]  /*1450*/  @P0 BRA `(.L_x_18) ;  /* 0xffffffec00e40947 */ /* 0x000fea000383ffff */
.L_x_2:
[----:B------:R-:W3:Y:S01]  /*1460*/  LDCU.64 UR6, c[0x0][0x3b0] ;  /* 0x00007600ff0677ac */ /* 0x000ee20008000a00 */
[----:B01----:R-:W-:Y:S01]  /*1470*/  CS2R R12, SRZ ;  /* 0x00000000000c7805 */ /* 0x003fe2000001ff00 */
[----:B---3--:R-:W-:-:S04]  /*1480*/  UISETP.NE.U32.AND UP0, UPT, UR6, URZ, UPT ;  /* 0x000000ff0600728c */ /* 0x008fc8000bf05070 */
[----:B------:R-:W-:-:S09]  /*1490*/  UISETP.NE.AND.EX UP0, UPT, UR7, URZ, UPT, UP0 ;  /* 0x000000ff0700728c */ /* 0x000fd2000bf05300 */
[----:B------:R-:W-:Y:S05]  /*14a0*/  BRA.U !UP0, `(.L_x_3) ;  /* 0x0000000d08407547 */ /* 0x000fea000b800000 */
[----:B------:R-:W-:Y:S01]  /*14b0*/  UISETP.GE.U32.AND UP1, UPT, UR6, 0x8, UPT ;  /* 0x000000080600788c */ /* 0x000fe2000bf26070 */
[----:B------:R-:W-:Y:S01]  /*14c0*/  CS2R R12, SRZ ;  /* 0x00000000000c7805 */ /* 0x000fe2000001ff00 */
[----:B------:R-:W-:Y:S01]  /*14d0*/  ULOP3.LUT UR10, UR6, 0x7, URZ, 0xc0, !UPT ;  /* 0x00000007060a7892 */ /* 0x000fe2000f8ec0ff */
[----:B--2---:R-:W-:Y:S01]  /*14e0*/  IMAD.MOV.U32 R3, RZ, RZ, RZ ;  /* 0x000000ffff037224 */ /* 0x004fe200078e00ff */
[----:B------:R-:W-:Y:S01]  /*14f0*/  UISETP.GE.U32.AND.EX UP1, UPT, UR7, URZ, UPT, UP1 ;  /* 0x000000ff0700728c */ /* 0x000fe2000bf26110 */
[----:B------:R-:W-:Y:S01]  /*1500*/  IMAD.MOV.U32 R16, RZ, RZ, RZ ;  /* 0x000000ffff107224 */ /* 0x000fe200078e00ff */
[----:B------:R-:W-:-:S04]  /*1510*/  UISETP.NE.U32.AND UP0, UPT, UR10, URZ, UPT ;  /* 0x000000ff0a00728c */ /* 0x000fc8000bf05070 */
[----:B------:R-:W-:-:S03]  /*1520*/  UISETP.NE.AND.EX UP0, UPT, URZ, URZ, UPT, UP0 ;  /* 0x000000ffff00728c */ /* 0x000fc6000bf05300 */
[----:B------:R-:W-:Y:S08]  /*1530*/  BRA.U !UP1, `(.L_x_19) ;  /* 0x0000000509387547 */ /* 0x000ff0000b800000 */
[----:B------:R-:W0:Y:S01]  /*1540*/  LDCU.64 UR4, c[0x0][0x380] ;  /* 0x00007000ff0477ac */ /* 0x000e220008000a00 */
[----:B------:R-:W1:Y:S01]  /*1550*/  LDC R16, c[0x0][0x3b4] ;  /* 0x0000ed00ff107b82 */ /* 0x000e620000000800 */
[----:B------:R-:W-:Y:S01]  /*1560*/  VIADD R17, R1, 0x10 ;  /* 0x0000001001117836 */ /* 0x000fe20000000000 */
[----:B------:R-:W-:Y:S01]  /*1570*/  ULOP3.LUT UR7, UR6, 0xfffffff8, URZ, 0xc0, !UPT ;  /* 0xfffffff806077892 */ /* 0x000fe2000f8ec0ff */
[----:B------:R-:W-:-:S05]  /*1580*/  IMAD.MOV.U32 R12, RZ, RZ, RZ ;  /* 0x000000ffff0c7224 */ /* 0x000fca00078e00ff */
[----:B------:R-:W-:Y:S02]  /*1590*/  IMAD.U32 R3, RZ, RZ, UR7 ;  /* 0x00000007ff037e24 */ /* 0x000fe4000f8e00ff */
[----:B------:R-:W-:Y:S01]  /*15a0*/  IMAD.U32 R26, RZ, RZ, UR7 ;  /* 0x00000007ff1a7e24 */ /* 0x000fe2000f8e00ff */
[----:B0-----:R-:W-:-:S04]  /*15b0*/  UIADD3 UR4, UP1, UPT, UR4, 0x10, URZ ;  /* 0x0000001004047890 */ /* 0x001fc8000ff3e0ff */
[----:B------:R-:W-:Y:S02]  /*15c0*/  UIADD3.X UR5, UPT, UPT, URZ, UR5, URZ, UP1, !UPT ;  /* 0x00000005ff057290 */ /* 0x000fe40008ffe4ff */
[----:B------:R-:W-:Y:S01]  /*15d0*/  MOV R14, UR4 ;  /* 0x00000004000e7c02 */ /* 0x000fe20008000f00 */
[----:B-1----:R-:W-:-:S03]  /*15e0*/  IMAD.MOV.U32 R2, RZ, RZ, R16 ;  /* 0x000000ffff027224 */ /* 0x002fc600078e0010 */
[----:B------:R-:W-:-:S07]  /*15f0*/  IMAD.U32 R15, RZ, RZ, UR5 ;  /* 0x00000005ff0f7e24 */ /* 0x000fce000f8e00ff */
.L_x_20:
[----:B------:R-:W2:Y:S04]  /*1600*/  LDL.128 R4, [R17+-0x10] ;  /* 0xfffff00011047983 */ /* 0x000ea80000100c00 */
[----:B------:R-:W2:Y:S04]  /*1610*/  LDG.E R23, desc[UR8][R14.64+-0x10] ;  /* 0xfffff0080e177981 */ /* 0x000ea8000c1e1900 */
[----:B------:R-:W3:Y:S04]  /*1620*/  LDG.E R24, desc[UR8][R14.64+-0xc] ;  /* 0xfffff4080e187981 */ /* 0x000ee8000c1e1900 */
[----:B------:R-:W4:Y:S04]  /*1630*/  LDG.E R25, desc[UR8][R14.64+-0x8] ;  /* 0xfffff8080e197981 */ /* 0x000f28000c1e1900 */
[----:B------:R-:W5:Y:S04]  /*1640*/  LDG.E R22, desc[UR8][R14.64+-0x4] ;  /* 0xfffffc080e167981 */ /* 0x000f68000c1e1900 */
[----:B------:R0:W5:Y:S04]  /*1650*/  LDL.128 R8, [R17] ;  /* 0x0000000011087983 */ /* 0x0001680000100c00 */
[----:B------:R-:W5:Y:S04]  /*1660*/  LDG.E R21, desc[UR8][R14.64] ;  /* 0x000000080e157981 */ /* 0x000f68000c1e1900 */
[----:B------:R-:W5:Y:S04]  /*1670*/  LDG.E R20, desc[UR8][R14.64+0x4] ;  /* 0x000004080e147981 */ /* 0x000f68000c1e1900 */
[----:B------:R-:W5:Y:S04]  /*1680*/  LDG.E R19, desc[UR8][R14.64+0x8] ;  /* 0x000008080e137981 */ /* 0x000f68000c1e1900 */
[----:B------:R-:W5:Y:S01]  /*1690*/  LDG.E R18, desc[UR8][R14.64+0xc] ;  /* 0x00000c080e127981 */ /* 0x000f62000c1e1900 */
[----:B0-----:R-:W-:Y:S01]  /*16a0*/  VIADD R17, R17, 0x20 ;  /* 0x0000002011117836 */ /* 0x001fe20000000000 */
[----:B--2---:R-:W-:Y:S01]  /*16b0*/  ISETP.GE.AND P1, PT, R4, R23, PT ;  /* 0x000000170400720c */ /* 0x004fe20003f26270 */
[----:B------:R-:W-:Y:S01]  /*16c0*/  VIADD R4, R13, 0x1 ;  /* 0x000000010d047836 */ /* 0x000fe20000000000 */
[----:B---3--:R-:W-:Y:S01]  /*16d0*/  ISETP.GE.AND P3, PT, R5, R24, PT ;  /* 0x000000180500720c */ /* 0x008fe20003f66270 */
[----:B------:R-:W-:Y:S01]  /*16e0*/  VIADD R5, R12, 0x1 ;  /* 0x000000010c057836 */ /* 0x000fe20000000000 */
[----:B------:R-:W-:-:S02]  /*16f0*/  ISETP.EQ.AND P2, PT, R23, 0x2, P1 ;  /* 0x000000021700780c */ /* 0x000fc40000f42270 */
[----:B----4-:R-:W-:Y:S02]  /*1700*/  ISETP.GE.AND P0, PT, R6, R25, PT ;  /* 0x000000190600720c */ /* 0x010fe40003f06270 */
[----:B------:R-:W-:Y:S02]  /*1710*/  ISETP.EQ.AND P4, PT, R24, 0x2, P3 ;  /* 0x000000021800780c */ /* 0x000fe40001f82270 */
[----:B------:R-:W-:-:S03]  /*1720*/  ISETP.EQ.AND P5, PT, R25, 0x2, P0 ;  /* 0x000000021900780c */ /* 0x000fc600007a2270 */
[----:B------:R-:W-:Y:S01]  /*1730*/  @!P1 IMAD.MOV R4, RZ, RZ, R13 ;  /* 0x000000ffff049224 */ /* 0x000fe200078e020d */
[----:B-----5:R-:W-:-:S03]  /*1740*/  ISETP.GE.AND P1, PT, R7, R22, PT ;  /* 0x000000160700720c */ /* 0x020fc60003f26270 */
[----:B------:R-:W-:Y:S02]  /*1750*/  VIADD R6, R4, 0x1 ;  /* 0x0000000104067836 */ /* 0x000fe40000000000 */
[----:B------:R-:W-:Y:S01]  /*1760*/  @!P3 IMAD.MOV R6, RZ, RZ, R4 ;  /* 0x000000ffff06b224 */ /* 0x000fe200078e0204 */
[----:B------:R-:W-:Y:S01]  /*1770*/  ISETP.EQ.AND P3, PT, R22, 0x2, P1 ;  /* 0x000000021600780c */ /* 0x000fe20000f62270 */
[----:B------:R-:W-:Y:S01]  /*1780*/  @!P2 IMAD.MOV R5, RZ, RZ, R12 ;  /* 0x000000ffff05a224 */ /* 0x000fe200078e020c */
[----:B------:R-:W-:Y:S01]  /*1790*/  ISETP.GE.AND P2, PT, R8, R21, PT ;  /* 0x000000150800720c */ /* 0x000fe20003f46270 */
[----:B------:R-:W-:Y:S02]  /*17a0*/  VIADD R4, R6, 0x1 ;  /* 0x0000000106047836 */ /* 0x000fe40000000000 */
[----:B------:R-:W-:Y:S01]  /*17b0*/  @!P0 IMAD.MOV R4, RZ, RZ, R6 ;  /* 0x000000ffff048224 */ /* 0x000fe200078e0206 */
[----:B------:R-:W-:Y:S01]  /*17c0*/  ISETP.GE.AND P0, PT, R9, R20, PT ;  /* 0x000000140900720c */ /* 0x000fe20003f06270 */
[----:B------:R-:W-:-:S02]  /*17d0*/  VIADD R12, R5, 0x1 ;  /* 0x00000001050c7836 */ /* 0x000fc40000000000 */
[----:B------:R-:W-:Y:S02]  /*17e0*/  VIADD R6, R4, 0x1 ;  /* 0x0000000104067836 */ /* 0x000fe40000000000 */
[----:B------:R-:W-:Y:S01]  /*17f0*/  @!P1 IMAD.MOV R6, RZ, RZ, R4 ;  /* 0x000000ffff069224 */ /* 0x000fe200078e0204 */
[----:B------:R-:W-:Y:S01]  /*1800*/  ISETP.GE.AND P1, PT, R10, R19, PT ;  /* 0x000000130a00720c */ /* 0x000fe20003f26270 */
[----:B------:R-:W-:Y:S01]  /*1810*/  @!P4 IMAD.MOV R12, RZ, RZ, R5 ;  /* 0x000000ffff0cc224 */ /* 0x000fe200078e0205 */
[----:B------:R-:W-:Y:S01]  /*1820*/  ISETP.EQ.AND P4, PT, R21, 0x2, P2 ;  /* 0x000000021500780c */ /* 0x000fe20001782270 */
[----:B------:R-:W-:Y:S02]  /*1830*/  VIADD R4, R6, 0x1 ;  /* 0x0000000106047836 */ /* 0x000fe40000000000 */
[----:B------:R-:W-:Y:S01]  /*1840*/  @!P2 IMAD.MOV R4, RZ, RZ, R6 ;  /* 0x000000ffff04a224 */ /* 0x000fe200078e0206 */
[----:B------:R-:W-:Y:S01]  /*1850*/  ISETP.GE.AND P2, PT, R11, R18, PT ;  /* 0x000000120b00720c */ /* 0x000fe20003f46270 */
[----:B------:R-:W-:-:S02]  /*1860*/  VIADD R5, R12, 0x1 ;  /* 0x000000010c057836 */ /* 0x000fc40000000000 */
[----:B------:R-:W-:Y:S01]  /*1870*/  @!P5 IMAD.MOV R5, RZ, RZ, R12 ;  /* 0x000000ffff05d224 */ /* 0x000fe200078e020c */
[----:B------:R-:W-:Y:S01]  /*1880*/  ISETP.EQ.AND P5, PT, R20, 0x2, P0 ;  /* 0x000000021400780c */ /* 0x000fe200007a2270 */
[----:B------:R-:W-:Y:S02]  /*1890*/  VIADD R6, R4, 0x1 ;  /* 0x0000000104067836 */ /* 0x000fe40000000000 */
[----:B------:R-:W-:Y:S01]  /*18a0*/  @!P0 IMAD.MOV R6, RZ, RZ, R4 ;  /* 0x000000ffff068224 */ /* 0x000fe200078e0204 */
[----:B------:R-:W-:Y:S01]  /*18b0*/  IADD3 R26, P0, PT, R26, -0x8, RZ ;  /* 0xfffffff81a1a7810 */ /* 0x000fe20007f1e0ff */
[----:B------:R-:W-:Y:S02]  /*18c0*/  VIADD R7, R5, 0x1 ;  /* 0x0000000105077836 */ /* 0x000fe40000000000 */
[----:B------:R-:W-:Y:S01]  /*18d0*/  @!P3 IMAD.MOV R7, RZ, RZ, R5 ;  /* 0x000000ffff07b224 */ /* 0x000fe200078e0205 */
[----:B------:R-:W-:Y:S01]  /*18e0*/  IADD3.X R2, PT, PT, R2, -0x1, RZ, P0, !PT ;  /* 0xffffffff02027810 */ /* 0x000fe200007fe4ff */
[----:B------:R-:W-:Y:S01]  /*18f0*/  VIADD R4, R6, 0x1 ;  /* 0x0000000106047836 */ /* 0x000fe20000000000 */
[----:B------:R-:W-:Y:S01]  /*1900*/  ISETP.NE.U32.AND P0, PT, R26, RZ, PT ;  /* 0x000000ff1a00720c */ /* 0x000fe20003f05070 */
[----:B------:R-:W-:Y:S01]  /*1910*/  @!P1 IMAD.MOV R4, RZ, RZ, R6 ;  /* 0x000000ffff049224 */ /* 0x000fe200078e0206 */
[----:B------:R-:W-:-:S02]  /*1920*/  ISETP.EQ.AND P3, PT, R19, 0x2, P1 ;  /* 0x000000021300780c */ /* 0x000fc40000f62270 */
[----:B------:R-:W-:Y:S01]  /*1930*/  IADD3 R5, PT, PT, R7, 0x1, RZ ;  /* 0x0000000107057810 */ /* 0x000fe20007ffe0ff */
[----:B------:R-:W-:Y:S01]  /*1940*/  @!P4 IMAD.MOV R5, RZ, RZ, R7 ;  /* 0x000000ffff05c224 */ /* 0x000fe200078e0207 */
[----:B------:R-:W-:Y:S01]  /*1950*/  ISETP.NE.AND.EX P0, PT, R2, RZ, PT, P0 ;  /* 0x000000ff0200720c */ /* 0x000fe20003f05300 */
[----:B------:R-:W-:Y:S01]  /*1960*/  VIADD R13, R4, 0x1 ;  /* 0x00000001040d7836 */ /* 0x000fe20000000000 */
[----:B------:R-:W-:Y:S01]  /*1970*/  ISETP.EQ.AND P4, PT, R18, 0x2, P2 ;  /* 0x000000021200780c */ /* 0x000fe20001782270 */
[----:B------:R-:W-:Y:S01]  /*1980*/  VIADD R7, R5, 0x1 ;  /* 0x0000000105077836 */ /* 0x000fe20000000000 */
[----:B------:R-:W-:Y:S01]  /*1990*/  IADD3 R14, P1, PT, R14, 0x20, RZ ;  /* 0x000000200e0e7810 */ /* 0x000fe20007f3e0ff */
[----:B------:R-:W-:Y:S02]  /*19a0*/  @!P5 IMAD.MOV R7, RZ, RZ, R5 ;  /* 0x000000ffff07d224 */ /* 0x000fe400078e0205 */
[----:B------:R-:W-:Y:S02]  /*19b0*/  @!P2 IMAD.MOV R13, RZ, RZ, R4 ;  /* 0x000000ffff0da224 */ /* 0x000fe400078e0204 */
[----:B------:R-:W-:-:S02]  /*19c0*/  VIADD R5, R7, 0x1 ;  /* 0x0000000107057836 */ /* 0x000fc40000000000 */
[----:B------:R-:W-:Y:S02]  /*19d0*/  @!P3 IMAD.MOV R5, RZ, RZ, R7 ;  /* 0x000000ffff05b224 */ /* 0x000fe400078e0207 */
[----:B------:R-:W-:Y:S02]  /*19e0*/  IMAD.X R15, RZ, RZ, R15, P1 ;  /* 0x000000ffff0f7224 */ /* 0x000fe400008e060f */
[----:B------:R-:W-:Y:S02]  /*19f0*/  VIADD R12, R5, 0x1 ;  /* 0x00000001050c7836 */ /* 0x000fe40000000000 */
[----:B------:R-:W-:Y:S01]  /*1a00*/  @!P4 IMAD.MOV R12, RZ, RZ, R5 ;  /* 0x000000ffff0cc224 */ /* 0x000fe200078e0205 */
[----:B------:R-:W-:Y:S06]  /*1a10*/  @P0 BRA `(.L_x_20) ;  /* 0xfffffff800f80947 */ /* 0x000fec000383ffff */
.L_x_19:
[----:B------:R-:W-:Y:S05]  /*1a20*/  BRA.U !UP0, `(.L_x_3) ;  /* 0x0000000508e07547 */ /* 0x000fea000b800000 */
[----:B------:R-:W-:Y:S02]  /*1a30*/  UISETP.GE.U32.AND UP1, UPT, UR10, 0x4, UPT ;  /* 0x000000040a00788c */ /* 0x000fe4000bf26070 */
[----:B------:R-:W-:Y:S02]  /*1a40*/  ULOP3.LUT UR5, UR6, 0x3, URZ, 0xc0, !UPT ;  /* 0x0000000306057892 */ /* 0x000fe4000f8ec0ff */
[----:B------:R-:W-:Y:S02]  /*1a50*/  UISETP.GE.U32.AND.EX UP1, UPT, URZ, URZ, UPT, UP1 ;  /* 0x000000ffff00728c */ /* 0x000fe4000bf26110 */
[----:B------:R-:W-:-:S04]  /*1a60*/  UISETP.NE.U32.AND UP0, UPT, UR5, URZ, UPT ;  /* 0x000000ff0500728c */ /* 0x000fc8000bf05070 */
[----:B------:R-:W-:-:S03]  /*1a70*/  UISETP.NE.AND.EX UP0, UPT, URZ, URZ, UPT, UP0 ;  /* 0x000000ffff00728c */ /* 0x000fc6000bf05300 */
[----:B------:R-:W-:Y:S08]  /*1a80*/  BRA.U !UP1, `(.L_x_21) ;  /* 0x0000000109f47547 */ /* 0x000ff0000b800000 */
[----:B------:R-:W0:Y:S01]  /*1a90*/  LDCU.64 UR10, c[0x0][0x380] ;  /* 0x00007000ff0a77ac */ /* 0x000e220008000a00 */
[C---:B------:R-:W-:Y:S01]  /*1aa0*/  IMAD.SHL.U32 R6, R3.reuse, 0x4, RZ ;  /* 0x0000000403067824 */ /* 0x040fe200078e00ff */
[----:B------:R-:W-:-:S04]  /*1ab0*/  SHF.L.U64.HI R18, R3, 0x2, R16 ;  /* 0x0000000203127819 */ /* 0x000fc80000010210 */
[----:B------:R-:W-:Y:S02]  /*1ac0*/  IADD3 R2, P0, PT, R6, 0x4, RZ ;  /* 0x0000000406027810 */ /* 0x000fe40007f1e0ff */
[----:B------:R-:W-:Y:S02]  /*1ad0*/  IADD3 R11, PT, PT, R1, R6, RZ ;  /* 0x00000006010b7210 */ /* 0x000fe40007ffe0ff */
[----:B------:R-:W-:Y:S01]  /*1ae0*/  LOP3.LUT R2, R2, 0xfffffffc, RZ, 0xc0, !PT ;  /* 0xfffffffc02027812 */ /* 0x000fe200078ec0ff */
[----:B------:R-:W-:-:S03]  /*1af0*/  IMAD.X R4, RZ, RZ, R18, P0 ;  /* 0x000000ffff047224 */ /* 0x000fc600000e0612 */
[----:B------:R-:W2:Y:S02]  /*1b00*/  LDL R11, [R11] ;  /* 0x000000000b0b7983 */ /* 0x000ea40000100800 */
[----:B------:R-:W-:Y:S02]  /*1b10*/  LOP3.LUT R4, R4, 0x3, RZ, 0xc0, !PT ;  /* 0x0000000304047812 */ /* 0x000fe400078ec0ff */
[----:B0-----:R-:W-:Y:S02]  /*1b20*/  IADD3 R14, P0, PT, R6, UR10, RZ ;  /* 0x0000000a060e7c10 */ /* 0x001fe4000ff1e0ff */
[----:B------:R-:W-:Y:S02]  /*1b30*/  IADD3 R16, P1, PT, R2, UR10, RZ ;  /* 0x0000000a02107c10 */ /* 0x000fe4000ff3e0ff */
[----:B------:R-:W-:Y:S02]  /*1b40*/  IADD3.X R15, PT, PT, R18, UR11, RZ, P0, !PT ;  /* 0x0000000b120f7c10 */ /* 0x000fe400087fe4ff */
[----:B------:R-:W-:-:S02]  /*1b50*/  IADD3.X R17, PT, PT, R4, UR11, RZ, P1, !PT ;  /* 0x0000000b04117c10 */ /* 0x000fc40008ffe4ff */
[C---:B------:R-:W-:Y:S01]  /*1b60*/  IADD3 R4, P0, PT, R6.reuse, 0x8, RZ ;  /* 0x0000000806047810 */ /* 0x040fe20007f1e0ff */
[----:B------:R0:W2:Y:S01]  /*1b70*/  LDG.E R8, desc[UR8][R14.64] ;  /* 0x000000080e087981 */ /* 0x0000a2000c1e1900 */
[----:B------:R-:W-:Y:S01]  /*1b80*/  IMAD.IADD R10, R1, 0x1, R2 ;  /* 0x00000001010a7824 */ /* 0x000fe200078e0202 */
[----:B------:R-:W-:Y:S02]  /*1b90*/  IADD3 R5, P1, PT, R6, 0xc, RZ ;  /* 0x0000000c06057810 */ /* 0x000fe40007f3e0ff */
[--C-:B------:R-:W-:Y:S01]  /*1ba0*/  IMAD.X R7, RZ, RZ, R18.reuse, P0 ;  /* 0x000000ffff077224 */ /* 0x100fe200000e0612 */
[----:B------:R-:W-:Y:S01]  /*1bb0*/  LOP3.LUT R4, R4, 0xfffffffc, RZ, 0xc0, !PT ;  /* 0xfffffffc04047812 */ /* 0x000fe200078ec0ff */
[----:B------:R-:W3:Y:S01]  /*1bc0*/  LDG.E R9, desc[UR8][R16.64] ;  /* 0x0000000810097981 */ /* 0x000ee2000c1e1900 */
[----:B------:R-:W-:Y:S02]  /*1bd0*/  IMAD.X R18, RZ, RZ, R18, P1 ;  /* 0x000000ffff127224 */ /* 0x000fe400008e0612 */
[----:B------:R-:W-:Y:S01]  /*1be0*/  LOP3.LUT R7, R7, 0x3, RZ, 0xc0, !PT ;  /* 0x0000000307077812 */ /* 0x000fe200078ec0ff */
[----:B------:R-:W3:Y:S01]  /*1bf0*/  LDL R10, [R10] ;  /* 0x000000000a0a7983 */ /* 0x000ee20000100800 */
[----:B------:R-:W-:Y:S01]  /*1c00*/  IADD3 R6, P0, PT, R4, UR10, RZ ;  /* 0x0000000a04067c10 */ /* 0x000fe2000ff1e0ff */
[----:B0-----:R-:W-:Y:S01]  /*1c10*/  IMAD.IADD R14, R1, 0x1, R4 ;  /* 0x00000001010e7824 */ /* 0x001fe200078e0204 */
[----:B------:R-:W-:-:S02]  /*1c20*/  LOP3.LUT R2, R5, 0xfffffffc, RZ, 0xc0, !PT ;  /* 0xfffffffc05027812 */ /* 0x000fc400078ec0ff */
[----:B------:R-:W-:Y:S02]  /*1c30*/  IADD3.X R7, PT, PT, R7, UR11, RZ, P0, !PT ;  /* 0x0000000b07077c10 */ /* 0x000fe400087fe4ff */
[----:B------:R-:W-:Y:S01]  /*1c40*/  LOP3.LUT R5, R18, 0x3, RZ, 0xc0, !PT ;  /* 0x0000000312057812 */ /* 0x000fe200078ec0ff */
[----:B------:R-:W4:Y:S01]  /*1c50*/  LDL R14, [R14] ;  /* 0x000000000e0e7983 */ /* 0x000f220000100800 */
[----:B------:R-:W-:Y:S01]  /*1c60*/  IADD3 R4, P0, PT, R2, UR10, RZ ;  /* 0x0000000a02047c10 */ /* 0x000fe2000ff1e0ff */
[----:B------:R-:W-:Y:S02]  /*1c70*/  IMAD.IADD R15, R1, 0x1, R2 ;  /* 0x00000001010f7824 */ /* 0x000fe400078e0202 */
[----:B------:R0:W4:Y:S01]  /*1c80*/  LDG.E R7, desc[UR8][R6.64] ;  /* 0x0000000806077981 */ /* 0x000122000c1e1900 */
[----:B------:R-:W-:-:S03]  /*1c90*/  IADD3.X R5, PT, PT, R5, UR11, RZ, P0, !PT ;  /* 0x0000000b05057c10 */ /* 0x000fc600087fe4ff */
[----:B------:R-:W5:Y:S04]  /*1ca0*/  LDL R15, [R15] ;  /* 0x000000000f0f7983 */ /* 0x000f680000100800 */
[----:B------:R1:W5:Y:S01]  /*1cb0*/  LDG.E R16, desc[UR8][R4.64] ;  /* 0x0000000804107981 */ /* 0x000362000c1e1900 */
[----:B------:R-:W-:Y:S02]  /*1cc0*/  VIADD R2, R13, 0x1 ;  /* 0x000000010d027836 */ /* 0x000fe40000000000 */
[----:B0-----:R-:W-:Y:S02]  /*1cd0*/  VIADD R6, R12, 0x1 ;  /* 0x000000010c067836 */ /* 0x001fe40000000000 */
[----:B------:R-:W-:Y:S01]  /*1ce0*/  VIADD R3, R3, 0x4 ;  /* 0x0000000403037836 */ /* 0x000fe20000000000 */
[----:B--2---:R-:W-:-:S04]  /*1cf0*/  ISETP.GE.AND P0, PT, R11, R8, PT ;  /* 0x000000080b00720c */ /* 0x004fc80003f06270 */
[----:B------:R-:W-:Y:S02]  /*1d00*/  ISETP.EQ.AND P1, PT, R8, 0x2, P0 ;  /* 0x000000020800780c */ /* 0x000fe40000722270 */
[----:B---3--:R-:W-:-:S04]  /*1d10*/  ISETP.GE.AND P2, PT, R10, R9, PT ;  /* 0x000000090a00720c */ /* 0x008fc80003f46270 */
[----:B------:R-:W-:-:S03]  /*1d20*/  ISETP.EQ.AND P3, PT, R9, 0x2, P2 ;  /* 0x000000020900780c */ /* 0x000fc60001762270 */
[----:B------:R-:W-:-:S04]  /*1d30*/  @!P0 IMAD.MOV R2, RZ, RZ, R13 ;  /* 0x000000ffff028224 */ /* 0x000fc800078e020d */
[----:B------:R-:W-:Y:S01]  /*1d40*/  @!P1 IMAD.MOV R6, RZ, RZ, R12 ;  /* 0x000000ffff069224 */ /* 0x000fe200078e020c */
[----:B----4-:R-:W-:Y:S01]  /*1d50*/  ISETP.GE.AND P0, PT, R14, R7, PT ;  /* 0x000000070e00720c */ /* 0x010fe20003f06270 */
[----:B-1----:R-:W-:Y:S02]  /*1d60*/  VIADD R4, R2, 0x1 ;  /* 0x0000000102047836 */ /* 0x002fe40000000000 */
[----:B------:R-:W-:Y:S01]  /*1d70*/  @!P2 IMAD.MOV R4, RZ, RZ, R2 ;  /* 0x000000ffff04a224 */ /* 0x000fe200078e0202 */
[----:B------:R-:W-:Y:S01]  /*1d80*/  ISETP.EQ.AND P1, PT, R7, 0x2, P0 ;  /* 0x000000020700780c */ /* 0x000fe20000722270 */
[----:B------:R-:W-:Y:S01]  /*1d90*/  VIADD R5, R6, 0x1 ;  /* 0x0000000106057836 */ /* 0x000fe20000000000 */
[----:B-----5:R-:W-:Y:S01]  /*1da0*/  ISETP.GE.AND P2, PT, R15, R16, PT ;  /* 0x000000100f00720c */ /* 0x020fe20003f46270 */
[----:B------:R-:W-:-:S03]  /*1db0*/  @!P3 IMAD.MOV R5, RZ, RZ, R6 ;  /* 0x000000ffff05b224 */ /* 0x000fc600078e0206 */
[----:B------:R-:W-:Y:S01]  /*1dc0*/  ISETP.EQ.AND P3, PT, R16, 0x2, P2 ;  /* 0x000000021000780c */ /* 0x000fe20001762270 */
[----:B------:R-:W-:Y:S02]  /*1dd0*/  VIADD R6, R5, 0x1 ;  /* 0x0000000105067836 */ /* 0x000fe40000000000 */
[----:B------:R-:W-:-:S04]  /*1de0*/  VIADD R2, R4, 0x1 ;  /* 0x0000000104027836 */ /* 0x000fc80000000000 */
[----:B------:R-:W-:Y:S02]  /*1df0*/  @!P1 IMAD.MOV R6, RZ, RZ, R5 ;  /* 0x000000ffff069224 */ /* 0x000fe400078e0205 */
[----:B------:R-:W-:Y:S02]  /*1e00*/  @!P0 IMAD.MOV R2, RZ, RZ, R4 ;  /* 0x000000ffff028224 */ /* 0x000fe400078e0204 */
[----:B------:R-:W-:Y:S01]  /*1e10*/  IMAD.MOV.U32 R16, RZ, RZ, RZ ;  /* 0x000000ffff107224 */ /* 0x000fe200078e00ff */
[----:B------:R-:W-:Y:S01]  /*1e20*/  IADD3 R12, PT, PT, R6, 0x1, RZ ;  /* 0x00000001060c7810 */ /* 0x000fe20007ffe0ff */
[----:B------:R-:W-:Y:S02]  /*1e30*/  VIADD R13, R2, 0x1 ;  /* 0x00000001020d7836 */ /* 0x000fe40000000000 */
[----:B------:R-:W-:Y:S02]  /*1e40*/  @!P2 IMAD.MOV R13, RZ, RZ, R2 ;  /* 0x000000ffff0da224 */ /* 0x000fe400078e0202 */
[----:B------:R-:W-:-:S07]  /*1e50*/  @!P3 IMAD.MOV R12, RZ, RZ, R6 ;  /* 0x000000ffff0cb224 */ /* 0x000fce00078e0206 */
.L_x_21:
[----:B------:R-:W-:Y:S05]  /*1e60*/  BRA.U !UP0, `(.L_x_3) ;  /* 0x0000000108d07547 */ /* 0x000fea000b800000 */
[----:B------:R-:W-:Y:S02]  /*1e70*/  UISETP.NE.U32.AND UP0, UPT, UR5, 0x1, UPT ;  /* 0x000000010500788c */ /* 0x000fe4000bf05070 */
[----:B------:R-:W-:Y:S02]  /*1e80*/  ULOP3.LUT UR4, UR6, 0x1, URZ, 0xc0, !UPT ;  /* 0x0000000106047892 */ /* 0x000fe4000f8ec0ff */
[----:B------:R-:W-:Y:S02]  /*1e90*/  UISETP.NE.AND.EX UP0, UPT, URZ, URZ, UPT, UP0 ;  /* 0x000000ffff00728c */ /* 0x000fe4000bf05300 */
[----:B------:R-:W-:-:S04]  /*1ea0*/  UISETP.NE.U32.AND UP1, UPT, UR4, 0x1, UPT ;  /* 0x000000010400788c */ /* 0x000fc8000bf25070 */
[----:B------:R-:W-:-:S03]  /*1eb0*/  UISETP.NE.U32.AND.EX UP1, UPT, URZ, URZ, UPT, UP1 ;  /* 0x000000ffff00728c */ /* 0x000fc6000bf25110 */
[----:B------:R-:W-:Y:S08]  /*1ec0*/  BRA.U !UP0, `(.L_x_22) ;  /* 0x00000001087c7547 */ /* 0x000ff0000b800000 */
[----:B------:R-:W0:Y:S01]  /*1ed0*/  LDCU.64 UR4, c[0x0][0x380] ;  /* 0x00007000ff0477ac */ /* 0x000e220008000a00 */
[C---:B------:R-:W-:Y:S01]  /*1ee0*/  IMAD.SHL.U32 R2, R3.reuse, 0x4, RZ ;  /* 0x0000000403027824 */ /* 0x040fe200078e00ff */
[----:B------:R-:W-:-:S03]  /*1ef0*/  SHF.L.U64.HI R16, R3, 0x2, R16 ;  /* 0x0000000203107819 */ /* 0x000fc60000010210 */
[----:B------:R-:W-:Y:S01]  /*1f00*/  IMAD.IADD R5, R1, 0x1, R2 ;  /* 0x0000000101057824 */ /* 0x000fe200078e0202 */
[----:B------:R-:W-:-:S04]  /*1f10*/  IADD3 R4, P1, PT, R2, 0x4, RZ ;  /* 0x0000000402047810 */ /* 0x000fc80007f3e0ff */
[----:B------:R-:W-:Y:S01]  /*1f20*/  LOP3.LUT R4, R4, 0xfffffffc, RZ, 0xc0, !PT ;  /* 0xfffffffc04047812 */ /* 0x000fe200078ec0ff */
[----:B------:R-:W2:Y:S01]  /*1f30*/  LDL R5, [R5] ;  /* 0x0000000005057983 */ /* 0x000ea20000100800 */
[----:B0-----:R-:W-:-:S04]  /*1f40*/  IADD3 R6, P0, PT, R2, UR4, RZ ;  /* 0x0000000402067c10 */ /* 0x001fc8000ff1e0ff */
[----:B------:R-:W-:Y:S01]  /*1f50*/  IADD3.X R7, PT, PT, R16, UR5, RZ, P0, !PT ;  /* 0x0000000510077c10 */ /* 0x000fe200087fe4ff */
[----:B------:R-:W-:Y:S01]  /*1f60*/  IMAD.X R16, RZ, RZ, R16, P1 ;  /* 0x000000ffff107224 */ /* 0x000fe200008e0610 */
[----:B------:R-:W-:Y:S01]  /*1f70*/  IADD3 R8, P0, PT, R4, UR4, RZ ;  /* 0x0000000404087c10 */ /* 0x000fe2000ff1e0ff */
[----:B------:R-:W-:Y:S02]  /*1f80*/  IMAD.IADD R10, R1, 0x1, R4 ;  /* 0x00000001010a7824 */ /* 0x000fe400078e0204 */
[----:B------:R-:W2:Y:S01]  /*1f90*/  LDG.E R6, desc[UR8][R6.64] ;  /* 0x0000000806067981 */ /* 0x000ea2000c1e1900 */
[----:B------:R-:W-:-:S03]  /*1fa0*/  LOP3.LUT R16, R16, 0x3, RZ, 0xc0, !PT ;  /* 0x0000000310107812 */ /* 0x000fc600078ec0ff */
[----:B------:R-:W3:Y:S01]  /*1fb0*/  LDL R10, [R10] ;  /* 0x000000000a0a7983 */ /* 0x000ee20000100800 */
[----:B------:R-:W-:-:S06]  /*1fc0*/  IADD3.X R9, PT, PT, R16, UR5, RZ, P0, !PT ;  /* 0x0000000510097c10 */ /* 0x000fcc00087fe4ff */
[----:B------:R-:W3:Y:S01]  /*1fd0*/  LDG.E R9, desc[UR8][R8.64] ;  /* 0x0000000808097981 */ /* 0x000ee2000c1e1900 */
[----:B------:R-:W-:Y:S02]  /*1fe0*/  VIADD R2, R13, 0x1 ;  /* 0x000000010d027836 */ /* 0x000fe40000000000 */
[----:B------:R-:W-:Y:S02]  /*1ff0*/  VIADD R4, R12, 0x1 ;  /* 0x000000010c047836 */ /* 0x000fe40000000000 */
[----:B------:R-:W-:Y:S02]  /*2000*/  VIADD R3, R3, 0x2 ;  /* 0x0000000203037836 */ /* 0x000fe40000000000 */
[----:B------:R-:W-:Y:S01]  /*2010*/  IMAD.MOV.U32 R16, RZ, RZ, RZ ;  /* 0x000000ffff107224 */ /* 0x000fe200078e00ff */
[----:B--2---:R-:W-:-:S04]  /*2020*/  ISETP.GE.AND P0, PT, R5, R6, PT ;  /* 0x000000060500720c */ /* 0x004fc80003f06270 */
[----:B------:R-:W-:Y:S02]  /*2030*/  ISETP.EQ.AND P1, PT, R6, 0x2, P0 ;  /* 0x000000020600780c */ /* 0x000fe40000722270 */
[----:B---3--:R-:W-:-:S04]  /*2040*/  ISETP.GE.AND P2, PT, R10, R9, PT ;  /* 0x000000090a00720c */ /* 0x008fc80003f46270 */
[----:B------:R-:W-:-:S03]  /*2050*/  ISETP.EQ.AND P3, PT, R9, 0x2, P2 ;  /* 0x000000020900780c */ /* 0x000fc60001762270 */
[----:B------:R-:W-:-:S04]  /*2060*/  @!P0 IMAD.MOV R2, RZ, RZ, R13 ;  /* 0x000000ffff028224 */ /* 0x000fc800078e020d */
[----:B------:R-:W-:Y:S02]  /*2070*/  @!P1 IMAD.MOV R4, RZ, RZ, R12 ;  /* 0x000000ffff049224 */ /* 0x000fe400078e020c */
[----:B------:R-:W-:Y:S02]  /*2080*/  VIADD R13, R2, 0x1 ;  /* 0x00000001020d7836 */ /* 0x000fe40000000000 */
[----:B------:R-:W-:Y:S02]  /*2090*/  VIADD R12, R4, 0x1 ;  /* 0x00000001040c7836 */ /* 0x000fe40000000000 */
[----:B------:R-:W-:Y:S02]  /*20a0*/  @!P2 IMAD.MOV R13, RZ, RZ, R2 ;  /* 0x000000ffff0da224 */ /* 0x000fe400078e0202 */
[----:B------:R-:W-:-:S07]  /*20b0*/  @!P3 IMAD.MOV R12, RZ, RZ, R4 ;  /* 0x000000ffff0cb224 */ /* 0x000fce00078e0204 */
.L_x_22:
[----:B------:R-:W-:Y:S05]  /*20c0*/  BRA.U UP1, `(.L_x_3) ;  /* 0x0000000101387547 */ /* 0x000fea000b800000 */
[----:B------:R-:W0:Y:S01]  /*20d0*/  LDCU.64 UR4, c[0x0][0x380] ;  /* 0x00007000ff0477ac */ /* 0x000e220008000a00 */
[C---:B------:R-:W-:Y:S02]  /*20e0*/  SHF.L.U32 R2, R3.reuse, 0x2, RZ ;  /* 0x0000000203027819 */ /* 0x040fe400000006ff */
[----:B------:R-:W-:-:S03]  /*20f0*/  SHF.L.U64.HI R16, R3, 0x2, R16 ;  /* 0x0000000203107819 */ /* 0x000fc60000010210 */
[----:B------:R-:W-:Y:S01]  /*2100*/  IMAD.IADD R3, R1, 0x1, R2 ;  /* 0x0000000101037824 */ /* 0x000fe200078e0202 */
[----:B0-----:R-:W-:-:S04]  /*2110*/  IADD3 R4, P0, PT, R2, UR4, RZ ;  /* 0x0000000402047c10 */ /* 0x001fc8000ff1e0ff */
[----:B------:R-:W2:Y:S01]  /*2120*/  LDL R2, [R3] ;  /* 0x0000000003027983 */ /* 0x000ea20000100800 */
[----:B------:R-:W-:-:S06]  /*2130*/  IADD3.X R5, PT, PT, R16, UR5, RZ, P0, !PT ;  /* 0x0000000510057c10 */ /* 0x000fcc00087fe4ff */
[----:B------:R-:W2:Y:S02]  /*2140*/  LDG.E R5, desc[UR8][R4.64] ;  /* 0x0000000804057981 */ /* 0x000ea4000c1e1900 */
[----:B--2---:R-:W-:-:S04]  /*2150*/  ISETP.GE.AND P0, PT, R2, R5, PT ;  /* 0x000000050200720c */ /* 0x004fc80003f06270 */
[----:B------:R-:W-:-:S09]  /*2160*/  ISETP.NE.AND P1, PT, R5, 0x2, P0 ;  /* 0x000000020500780c */ /* 0x000fd20000725270 */
[----:B------:R-:W-:-:S04]  /*2170*/  @P0 VIADD R2, R12, 0x1 ;  /* 0x000000010c020836 */ /* 0x000fc80000000000 */
[----:B------:R-:W-:Y:S02]  /*2180*/  @P1 IMAD.MOV R2, RZ, RZ, R12 ;  /* 0x000000ffff021224 */ /* 0x000fe400078e020c */
[----:B------:R-:W-:Y:S02]  /*2190*/  @P0 VIADD R13, R13, 0x1 ;  /* 0x000000010d0d0836 */ /* 0x000fe40000000000 */
[----:B------:R-:W-:-:S07]  /*21a0*/  @P0 IMAD.MOV.U32 R12, RZ, RZ, R2 ;  /* 0x000000ffff0c0224 */ /* 0x000fce00078e0002 */
.L_x_3:
[----:B------:R-:W1:Y:S01]  /*21b0*/  LDC R5, c[0x0][0x3b8] ;  /* 0x0000ee00ff057b82 */ /* 0x000e620000000800 */
[----:B------:R-:W-:Y:S01]  /*21c0*/  BSSY.RECONVERGENT B0, `(.L_x_23) ;  /* 0x000001f000007945 */ /* 0x000fe20003800200 */
[----:B--2---:R-:W-:Y:S01]  /*21d0*/  IMAD.MOV.U32 R2, RZ, RZ, RZ ;  /* 0x000000ffff027224 */ /* 0x004fe200078e00ff */
[----:B-1----:R-:W-:-:S04]  /*21e0*/  ISETP.GE.AND P0, PT, R12, R5, PT ;  /* 0x000000050c00720c */ /* 0x002fc80003f06270 */
[----:B------:R-:W-:-:S13]  /*21f0*/  ISETP.LT.OR P0, PT, R12, 0x1, P0 ;  /* 0x000000010c00780c */ /* 0x000fda0000701670 */
[----:B------:R-:W-:Y:S05]  /*2200*/  @P0 BRA `(.L_x_24) ;  /* 0x0000000000680947 */ /* 0x000fea0003800000 */
[-C--:B------:R-:W-:Y:S02]  /*2210*/  IABS R7, R12.reuse ;  /* 0x0000000c00077213 */ /* 0x080fe40000000000 */
[----:B------:R-:W-:Y:S02]  /*2220*/  IABS R8, R5 ;  /* 0x0000000500087213 */ /* 0x000fe40000000000 */
[----:B0-----:R-:W0:Y:S01]  /*2230*/  I2F.RP R4, R7 ;  /* 0x0000000700047306 */ /* 0x001e220000209400 */
[----:B------:R-:W-:-:S07]  /*2240*/  IABS R10, R12 ;  /* 0x0000000c000a7213 */ /* 0x000fce0000000000 */
[----:B0-----:R-:W0:Y:S02]  /*2250*/  MUFU.RCP R4, R4 ;  /* 0x0000000400047308 */ /* 0x001e240000001000 */
[----:B0-----:R-:W-:Y:S02]  /*2260*/  VIADD R2, R4, 0xffffffe ;  /* 0x0ffffffe04027836 */ /* 0x001fe40000000000 */
[----:B------:R-:W-:-:S04]  /*2270*/  IMAD.MOV R4, RZ, RZ, -R10 ;  /* 0x000000ffff047224 */ /* 0x000fc800078e0a0a */
[----:B------:R0:W1:Y:S02]  /*2280*/  F2I.FTZ.U32.TRUNC.NTZ R3, R2 ;  /* 0x0000000200037305 */ /* 0x000064000021f000 */
[----:B0-----:R-:W-:Y:S02]  /*2290*/  IMAD.MOV.U32 R2, RZ, RZ, RZ ;  /* 0x000000ffff027224 */ /* 0x001fe400078e00ff */
[----:B-1----:R-:W-:-:S04]  /*22a0*/  IMAD.MOV R6, RZ, RZ, -R3 ;  /* 0x000000ffff067224 */ /* 0x002fc800078e0a03 */
[----:B------:R-:W-:Y:S02]  /*22b0*/  IMAD R9, R6, R7, RZ ;  /* 0x0000000706097224 */ /* 0x000fe400078e02ff */
[----:B------:R-:W-:Y:S02]  /*22c0*/  IMAD.MOV.U32 R6, RZ, RZ, R8 ;  /* 0x000000ffff067224 */ /* 0x000fe400078e0008 */
[----:B------:R-:W-:-:S06]  /*22d0*/  IMAD.HI.U32 R3, R3, R9, R2 ;  /* 0x0000000903037227 */ /* 0x000fcc00078e0002 */
[----:B------:R-:W-:-:S04]  /*22e0*/  IMAD.HI.U32 R3, R3, R6, RZ ;  /* 0x0000000603037227 */ /* 0x000fc800078e00ff */
[----:B------:R-:W-:-:S05]  /*22f0*/  IMAD R2, R3, R4, R6 ;  /* 0x0000000403027224 */ /* 0x000fca00078e0206 */
[----:B------:R-:W-:-:S13]  /*2300*/  ISETP.GT.U32.AND P1, PT, R7, R2, PT ;  /* 0x000000020700720c */ /* 0x000fda0003f24070 */
[----:B------:R-:W-:Y:S02]  /*2310*/  @!P1 IMAD.IADD R2, R2, 0x1, -R7 ;  /* 0x0000000102029824 */ /* 0x000fe400078e0a07 */
[----:B------:R-:W-:Y:S01]  /*2320*/  @!P1 VIADD R3, R3, 0x1 ;  /* 0x0000000103039836 */ /* 0x000fe20000000000 */
[----:B------:R-:W-:Y:S02]  /*2330*/  ISETP.NE.AND P1, PT, R12, RZ, PT ;  /* 0x000000ff0c00720c */ /* 0x000fe40003f25270 */
[----:B------:R-:W-:Y:S02]  /*2340*/  ISETP.GE.U32.AND P0, PT, R2, R7, PT ;  /* 0x000000070200720c */ /* 0x000fe40003f06070 */
[----:B------:R-:W-:-:S04]  /*2350*/  LOP3.LUT R2, R12, R5, RZ, 0x3c, !PT ;  /* 0x000000050c027212 */ /* 0x000fc800078e3cff */
[----:B------:R-:W-:-:S07]  /*2360*/  ISETP.GE.AND P2, PT, R2, RZ, PT ;  /* 0x000000ff0200720c */ /* 0x000fce0003f46270 */
[----:B------:R-:W-:-:S06]  /*2370*/  @P0 VIADD R3, R3, 0x1 ;  /* 0x0000000103030836 */ /* 0x000fcc0000000000 */
[----:B------:R-:W-:Y:S01]  /*2380*/  @!P2 IMAD.MOV R3, RZ, RZ, -R3 ;  /* 0x000000ffff03a224 */ /* 0x000fe200078e0a03 */
[----:B------:R-:W-:-:S05]  /*2390*/  @!P1 LOP3.LUT R3, RZ, R12, RZ, 0x33, !PT ;  /* 0x0000000cff039212 */ /* 0x000fca00078e33ff */
[----:B------:R-:W-:-:S07]  /*23a0*/  IMAD R2, R3, -0xfa0, RZ ;  /* 0xfffff06003027824 */ /* 0x000fce00078e02ff */
.L_x_24:
[----:B------:R-:W-:Y:S05]  /*23b0*/  BSYNC.RECONVERGENT B0 ;  /* 0x0000000000007941 */ /* 0x000fea0003800200 */
.L_x_23:
[----:B------:R-:W1:Y:S01]  /*23c0*/  LDCU.64 UR4, c[0x0][0x398] ;  /* 0x00007300ff0477ac */ /* 0x000e620008000a00 */
[----:B------:R-:W-:Y:S01]  /*23d0*/  ISETP.NE.AND P0, PT, R12, RZ, PT ;  /* 0x000000ff0c00720c */ /* 0x000fe20003f05270 */
[----:B0-----:R-:W-:-:S12]  /*23e0*/  IMAD.MOV.U32 R4, RZ, RZ, R2 ;  /* 0x000000ffff047224 */ /* 0x001fd800078e0002 */
[----:B------:R-:W-:Y:S01]  /*23f0*/  @!P0 IMAD R4, R5, -0xfa0, RZ ;  /* 0xfffff06005048824 */ /* 0x000fe200078e02ff */
[----:B-1----:R-:W-:-:S03]  /*2400*/  LEA R2, P0, R0, UR4, 0x2 ;  /* 0x0000000400027c11 */ /* 0x002fc6000f8010ff */
[----:B------:R-:W-:Y:S01]  /*2410*/  IMAD.IADD R13, R4, 0x1, R13 ;  /* 0x00000001040d7824 */ /* 0x000fe200078e020d */
[----:B------:R-:W-:-:S05]  /*2420*/  LEA.HI.X R3, R0, UR5, RZ, 0x2, P0 ;  /* 0x0000000500037c11 */ /* 0x000fca00080f14ff */
[----:B------:R-:W-:Y:S01]  /*2430*/  STG.E desc[UR8][R2.64], R13 ;  /* 0x0000000d02007986 */ /* 0x000fe2000c101908 */
[----:B------:R-:W-:Y:S05]  /*2440*/  EXIT ;  /* 0x000000000000794d */ /* 0x000fea0003800000 */
.L_x_1:
[----:B------:R-:W1:Y:S02]  /*2450*/  LDCU.64 UR4, c[0x0][0x398] ;  /* 0x00007300ff0477ac */ /* 0x000e640008000a00 */
[----:B-1----:R-:W-:-:S04]  /*2460*/  LEA R2, P0, R0, UR4, 0x2 ;  /* 0x0000000400027c11 */ /* 0x002fc8000f8010ff */
[----:B------:R-:W-:-:S05]  /*2470*/  LEA.HI.X R3, R0, UR5, RZ, 0x2, P0 ;  /* 0x0000000500037c11 */ /* 0x000fca00080f14ff */
[----:B------:R-:W-:Y:S01]  /*2480*/  STG.E desc[UR8][R2.64], RZ ;  /* 0x000000ff02007986 */ /* 0x000fe2000c101908 */
[----:B------:R-:W-:Y:S05]  /*2490*/  EXIT ;  /* 0x000000000000794d */ /* 0x000fea0003800000 */
.L_x_25:
[----:B------:R-:W-:-:S00]  /*24a0*/  BRA `(.L_x_25) ;  /* 0xfffffffc00fc7947 */ /* 0x000fc0000383ffff */
[----:B------:R-:W-:-:S00]  /*24b0*/  NOP ;  /* 0x0000000000007918 */ /* 0x000fc00000000000 */
        /* <DEDUP_REMOVED lines=12> */
.L_x_26:


//--------------------- .nv.shared.reserved.0     --------------------------
	.section	.nv.shared.reserved.0,"aw",@nobits
	.weak		__nv_reservedSMEM_offset_0_alias
	.size		__nv_reservedSMEM_offset_0_alias, 0, 64
	.other		__nv_reservedSMEM_offset_0_alias,@"STO_CUDA_RESERVED_SHARED STV_DEFAULT"
__nv_reservedSMEM_offset_0_alias:
	.zero		0
	.zero		64


//--------------------- .nv.constant0._Z8mykernelPiS_PbS_mmmi --------------------------
	.section	.nv.constant0._Z8mykernelPiS_PbS_mmmi,"a",@progbits
	.sectionflags	@""
	.align	4
.nv.constant0._Z8mykernelPiS_PbS_mmmi:
	.zero		956


//--------------------- SYMBOLS --------------------------

	.type		.nv.reservedSmem.offset0,@object
	.size		.nv.reservedSmem.offset0,0x4
